//
// Generated by NVIDIA NVVM Compiler
//
// Compiler Build ID: CL-36424714
// Cuda compilation tools, release 13.0, V13.0.88
// Based on NVVM 20.0.0
//

.version 9.0
.target sm_100
.address_size 64

	// .globl	fused_rmsnorm_fp8
.extern .shared .align 16 .b8 smem[];

.visible .entry fused_rmsnorm_fp8(
	.param .u64 .ptr .align 1 fused_rmsnorm_fp8_param_0,
	.param .u64 .ptr .align 1 fused_rmsnorm_fp8_param_1,
	.param .u64 .ptr .align 1 fused_rmsnorm_fp8_param_2,
	.param .u64 .ptr .align 1 fused_rmsnorm_fp8_param_3,
	.param .u32 fused_rmsnorm_fp8_param_4,
	.param .u32 fused_rmsnorm_fp8_param_5,
	.param .f32 fused_rmsnorm_fp8_param_6
)
{
	.reg .pred 	%p<37>;
	.reg .b16 	%rs<7>;
	.reg .b32 	%r<66>;
	.reg .b32 	%f<85>;
	.reg .b64 	%rd<25>;

	ld.param.u64 	%rd5, [fused_rmsnorm_fp8_param_0];
	ld.param.u64 	%rd6, [fused_rmsnorm_fp8_param_1];
	ld.param.u64 	%rd7, [fused_rmsnorm_fp8_param_2];
	ld.param.u64 	%rd8, [fused_rmsnorm_fp8_param_3];
	ld.param.u32 	%r16, [fused_rmsnorm_fp8_param_4];
	ld.param.u32 	%r15, [fused_rmsnorm_fp8_param_5];
	ld.param.f32 	%f18, [fused_rmsnorm_fp8_param_6];
	cvta.to.global.u64 	%rd1, %rd8;
	mov.u32 	%r1, %ctaid.x;
	setp.ge.s32 	%p1, %r1, %r16;
	@%p1 bra 	$L__BB0_26;
	cvta.to.global.u64 	%rd9, %rd7;
	mov.u32 	%r2, %tid.x;
	mul.lo.s32 	%r17, %r15, %r1;
	cvt.s64.s32 	%rd2, %r17;
	mul.wide.s32 	%rd10, %r17, 2;
	add.s64 	%rd3, %rd9, %rd10;
	setp.ge.s32 	%p2, %r2, %r15;
	mov.f32 	%f80, 0f00000000;
	@%p2 bra 	$L__BB0_4;
	mov.f32 	%f80, 0f00000000;
	mov.u32 	%r3, %ntid.x;
	mov.u32 	%r63, %r2;
$L__BB0_3:
	mul.wide.s32 	%rd11, %r63, 2;
	add.s64 	%rd12, %rd3, %rd11;
	ld.global.nc.u16 	%rs1, [%rd12];
	// begin inline asm
	{ cvt.f32.bf16 %f21, %rs1;}

	// end inline asm
	fma.rn.f32 	%f80, %f21, %f21, %f80;
	add.s32 	%r63, %r63, %r3;
	setp.lt.s32 	%p3, %r63, %r15;
	@%p3 bra 	$L__BB0_3;
$L__BB0_4:
	and.b32  	%r6, %r2, 31;
	mov.u32 	%r7, %ntid.x;
	shr.u32 	%r8, %r7, 5;
	mov.b32 	%r18, %f80;
	shfl.sync.bfly.b32	%r19|%p4, %r18, 16, 31, -1;
	mov.b32 	%f22, %r19;
	add.f32 	%f23, %f80, %f22;
	mov.b32 	%r20, %f23;
	shfl.sync.bfly.b32	%r21|%p5, %r20, 8, 31, -1;
	mov.b32 	%f24, %r21;
	add.f32 	%f25, %f23, %f24;
	mov.b32 	%r22, %f25;
	shfl.sync.bfly.b32	%r23|%p6, %r22, 4, 31, -1;
	mov.b32 	%f26, %r23;
	add.f32 	%f27, %f25, %f26;
	mov.b32 	%r24, %f27;
	shfl.sync.bfly.b32	%r25|%p7, %r24, 2, 31, -1;
	mov.b32 	%f28, %r25;
	add.f32 	%f29, %f27, %f28;
	mov.b32 	%r26, %f29;
	shfl.sync.bfly.b32	%r27|%p8, %r26, 1, 31, -1;
	mov.b32 	%f30, %r27;
	add.f32 	%f4, %f29, %f30;
	setp.ne.s32 	%p9, %r6, 0;
	shr.u32 	%r28, %r2, 3;
	and.b32  	%r29, %r28, 124;
	mov.u32 	%r30, smem;
	add.s32 	%r9, %r30, %r29;
	@%p9 bra 	$L__BB0_6;
	st.shared.f32 	[%r9], %f4;
$L__BB0_6:
	bar.sync 	0;
	setp.gt.u32 	%p10, %r2, 31;
	shl.b32 	%r31, %r6, 2;
	add.s32 	%r10, %r30, %r31;
	@%p10 bra 	$L__BB0_11;
	setp.ge.u32 	%p11, %r6, %r8;
	mov.f32 	%f81, 0f00000000;
	@%p11 bra 	$L__BB0_9;
	ld.shared.f32 	%f81, [%r10];
$L__BB0_9:
	setp.ne.s32 	%p12, %r6, 0;
	mov.b32 	%r33, %f81;
	shfl.sync.bfly.b32	%r34|%p13, %r33, 16, 31, -1;
	mov.b32 	%f32, %r34;
	add.f32 	%f33, %f81, %f32;
	mov.b32 	%r35, %f33;
	shfl.sync.bfly.b32	%r36|%p14, %r35, 8, 31, -1;
	mov.b32 	%f34, %r36;
	add.f32 	%f35, %f33, %f34;
	mov.b32 	%r37, %f35;
	shfl.sync.bfly.b32	%r38|%p15, %r37, 4, 31, -1;
	mov.b32 	%f36, %r38;
	add.f32 	%f37, %f35, %f36;
	mov.b32 	%r39, %f37;
	shfl.sync.bfly.b32	%r40|%p16, %r39, 2, 31, -1;
	mov.b32 	%f38, %r40;
	add.f32 	%f39, %f37, %f38;
	mov.b32 	%r41, %f39;
	shfl.sync.bfly.b32	%r42|%p17, %r41, 1, 31, -1;
	mov.b32 	%f40, %r42;
	add.f32 	%f7, %f39, %f40;
	@%p12 bra 	$L__BB0_11;
	st.shared.f32 	[smem], %f7;
$L__BB0_11:
	setp.ge.s32 	%p18, %r2, %r15;
	bar.sync 	0;
	ld.shared.f32 	%f42, [smem];
	cvt.rn.f32.s32 	%f43, %r15;
	div.rn.f32 	%f44, %f42, %f43;
	add.f32 	%f45, %f18, %f44;
	rsqrt.approx.f32 	%f8, %f45;
	mov.f32 	%f83, 0f00000000;
	@%p18 bra 	$L__BB0_14;
	mov.f32 	%f83, 0f00000000;
	mov.u32 	%r64, %r2;
$L__BB0_13:
	mul.wide.s32 	%rd13, %r64, 2;
	add.s64 	%rd14, %rd3, %rd13;
	ld.global.nc.u16 	%rs2, [%rd14];
	// begin inline asm
	{ cvt.f32.bf16 %f47, %rs2;}

	// end inline asm
	add.s64 	%rd15, %rd1, %rd13;
	ld.global.nc.u16 	%rs3, [%rd15];
	// begin inline asm
	{ cvt.f32.bf16 %f48, %rs3;}

	// end inline asm
	mul.f32 	%f49, %f8, %f47;
	mul.f32 	%f50, %f49, %f48;
	abs.f32 	%f51, %f50;
	max.f32 	%f83, %f83, %f51;
	add.s32 	%r64, %r64, %r7;
	setp.lt.s32 	%p19, %r64, %r15;
	@%p19 bra 	$L__BB0_13;
$L__BB0_14:
	setp.ne.s32 	%p20, %r6, 0;
	mov.b32 	%r43, %f83;
	shfl.sync.bfly.b32	%r44|%p21, %r43, 16, 31, -1;
	mov.b32 	%f52, %r44;
	max.f32 	%f53, %f83, %f52;
	mov.b32 	%r45, %f53;
	shfl.sync.bfly.b32	%r46|%p22, %r45, 8, 31, -1;
	mov.b32 	%f54, %r46;
	max.f32 	%f55, %f53, %f54;
	mov.b32 	%r47, %f55;
	shfl.sync.bfly.b32	%r48|%p23, %r47, 4, 31, -1;
	mov.b32 	%f56, %r48;
	max.f32 	%f57, %f55, %f56;
	mov.b32 	%r49, %f57;
	shfl.sync.bfly.b32	%r50|%p24, %r49, 2, 31, -1;
	mov.b32 	%f58, %r50;
	max.f32 	%f59, %f57, %f58;
	mov.b32 	%r51, %f59;
	shfl.sync.bfly.b32	%r52|%p25, %r51, 1, 31, -1;
	mov.b32 	%f60, %r52;
	max.f32 	%f12, %f59, %f60;
	@%p20 bra 	$L__BB0_16;
	st.shared.f32 	[%r9], %f12;
$L__BB0_16:
	setp.gt.u32 	%p26, %r2, 31;
	bar.sync 	0;
	@%p26 bra 	$L__BB0_21;
	setp.ge.u32 	%p27, %r6, %r8;
	mov.f32 	%f84, 0f00000000;
	@%p27 bra 	$L__BB0_19;
	ld.shared.f32 	%f84, [%r10];
$L__BB0_19:
	setp.ne.s32 	%p28, %r6, 0;
	mov.b32 	%r53, %f84;
	shfl.sync.bfly.b32	%r54|%p29, %r53, 16, 31, -1;
	mov.b32 	%f62, %r54;
	max.f32 	%f63, %f84, %f62;
	mov.b32 	%r55, %f63;
	shfl.sync.bfly.b32	%r56|%p30, %r55, 8, 31, -1;
	mov.b32 	%f64, %r56;
	max.f32 	%f65, %f63, %f64;
	mov.b32 	%r57, %f65;
	shfl.sync.bfly.b32	%r58|%p31, %r57, 4, 31, -1;
	mov.b32 	%f66, %r58;
	max.f32 	%f67, %f65, %f66;
	mov.b32 	%r59, %f67;
	shfl.sync.bfly.b32	%r60|%p32, %r59, 2, 31, -1;
	mov.b32 	%f68, %r60;
	max.f32 	%f69, %f67, %f68;
	mov.b32 	%r61, %f69;
	shfl.sync.bfly.b32	%r62|%p33, %r61, 1, 31, -1;
	mov.b32 	%f70, %r62;
	max.f32 	%f15, %f69, %f70;
	@%p28 bra 	$L__BB0_21;
	st.shared.f32 	[smem], %f15;
$L__BB0_21:
	setp.ge.s32 	%p34, %r2, %r15;
	bar.sync 	0;
	ld.shared.f32 	%f71, [smem];
	div.rn.f32 	%f72, %f71, 0f43E00000;
	max.f32 	%f16, %f72, 0f2B8CBCCC;
	@%p34 bra 	$L__BB0_24;
	cvta.to.global.u64 	%rd4, %rd5;
	rcp.rn.f32 	%f17, %f16;
	mov.u32 	%r65, %r2;
$L__BB0_23:
	cvt.s64.s32 	%rd16, %r65;
	mul.wide.s32 	%rd17, %r65, 2;
	add.s64 	%rd18, %rd3, %rd17;
	ld.global.nc.u16 	%rs4, [%rd18];
	// begin inline asm
	{ cvt.f32.bf16 %f73, %rs4;}

	// end inline asm
	add.s64 	%rd19, %rd1, %rd17;
	ld.global.nc.u16 	%rs5, [%rd19];
	// begin inline asm
	{ cvt.f32.bf16 %f74, %rs5;}

	// end inline asm
	mul.f32 	%f77, %f8, %f73;
	mul.f32 	%f78, %f77, %f74;
	mul.f32 	%f75, %f17, %f78;
	mov.f32 	%f76, 0f00000000;
	// begin inline asm
	{cvt.rn.satfinite.e4m3x2.f32 %rs6, %f76, %f75;}

	// end inline asm
	add.s64 	%rd20, %rd16, %rd2;
	add.s64 	%rd21, %rd4, %rd20;
	st.global.u8 	[%rd21], %rs6;
	add.s32 	%r65, %r65, %r7;
	setp.lt.s32 	%p35, %r65, %r15;
	@%p35 bra 	$L__BB0_23;
$L__BB0_24:
	setp.ne.s32 	%p36, %r2, 0;
	@%p36 bra 	$L__BB0_26;
	cvta.to.global.u64 	%rd22, %rd6;
	mul.wide.u32 	%rd23, %r1, 4;
	add.s64 	%rd24, %rd22, %rd23;
	st.global.f32 	[%rd24], %f16;
$L__BB0_26:
	ret;

}
	// .globl	fused_layernorm_fp8
.visible .entry fused_layernorm_fp8(
	.param .u64 .ptr .align 1 fused_layernorm_fp8_param_0,
	.param .u64 .ptr .align 1 fused_layernorm_fp8_param_1,
	.param .u64 .ptr .align 1 fused_layernorm_fp8_param_2,
	.param .u64 .ptr .align 1 fused_layernorm_fp8_param_3,
	.param .u64 .ptr .align 1 fused_layernorm_fp8_param_4,
	.param .u32 fused_layernorm_fp8_param_5,
	.param .u32 fused_layernorm_fp8_param_6,
	.param .f32 fused_layernorm_fp8_param_7,
	.param .u32 fused_layernorm_fp8_param_8
)
{
	.reg .pred 	%p<61>;
	.reg .b16 	%rs<15>;
	.reg .b32 	%r<97>;
	.reg .b32 	%f<141>;
	.reg .b64 	%rd<40>;

	ld.param.u64 	%rd9, [fused_layernorm_fp8_param_0];
	ld.param.u64 	%rd6, [fused_layernorm_fp8_param_1];
	ld.param.u64 	%rd7, [fused_layernorm_fp8_param_2];
	ld.param.u64 	%rd10, [fused_layernorm_fp8_param_3];
	ld.param.u64 	%rd8, [fused_layernorm_fp8_param_4];
	ld.param.u32 	%r22, [fused_layernorm_fp8_param_5];
	ld.param.u32 	%r20, [fused_layernorm_fp8_param_6];
	ld.param.f32 	%f29, [fused_layernorm_fp8_param_7];
	ld.param.u32 	%r21, [fused_layernorm_fp8_param_8];
	cvta.to.global.u64 	%rd1, %rd9;
	cvta.to.global.u64 	%rd2, %rd8;
	cvta.to.global.u64 	%rd3, %rd10;
	mov.u32 	%r1, %ctaid.x;
	setp.ge.s32 	%p1, %r1, %r22;
	@%p1 bra 	$L__BB1_41;
	cvta.to.global.u64 	%rd11, %rd7;
	mov.u32 	%r2, %tid.x;
	mul.lo.s32 	%r23, %r20, %r1;
	cvt.s64.s32 	%rd4, %r23;
	mul.wide.s32 	%rd12, %r23, 2;
	add.s64 	%rd5, %rd11, %rd12;
	and.b32  	%r3, %r2, 31;
	mov.u32 	%r4, %ntid.x;
	shr.u32 	%r5, %r4, 5;
	setp.ge.s32 	%p2, %r2, %r20;
	mov.f32 	%f132, 0f00000000;
	@%p2 bra 	$L__BB1_4;
	mov.f32 	%f132, 0f00000000;
	mov.u32 	%r91, %r2;
$L__BB1_3:
	mul.wide.s32 	%rd13, %r91, 2;
	add.s64 	%rd14, %rd5, %rd13;
	ld.global.nc.u16 	%rs1, [%rd14];
	// begin inline asm
	{ cvt.f32.bf16 %f32, %rs1;}

	// end inline asm
	add.f32 	%f132, %f132, %f32;
	add.s32 	%r91, %r91, %r4;
	setp.lt.s32 	%p3, %r91, %r20;
	@%p3 bra 	$L__BB1_3;
$L__BB1_4:
	mov.b32 	%r24, %f132;
	shfl.sync.bfly.b32	%r25|%p4, %r24, 16, 31, -1;
	mov.b32 	%f33, %r25;
	add.f32 	%f34, %f132, %f33;
	mov.b32 	%r26, %f34;
	shfl.sync.bfly.b32	%r27|%p5, %r26, 8, 31, -1;
	mov.b32 	%f35, %r27;
	add.f32 	%f36, %f34, %f35;
	mov.b32 	%r28, %f36;
	shfl.sync.bfly.b32	%r29|%p6, %r28, 4, 31, -1;
	mov.b32 	%f37, %r29;
	add.f32 	%f38, %f36, %f37;
	mov.b32 	%r30, %f38;
	shfl.sync.bfly.b32	%r31|%p7, %r30, 2, 31, -1;
	mov.b32 	%f39, %r31;
	add.f32 	%f40, %f38, %f39;
	mov.b32 	%r32, %f40;
	shfl.sync.bfly.b32	%r33|%p8, %r32, 1, 31, -1;
	mov.b32 	%f41, %r33;
	add.f32 	%f4, %f40, %f41;
	setp.ne.s32 	%p9, %r3, 0;
	shr.u32 	%r34, %r2, 3;
	and.b32  	%r35, %r34, 124;
	mov.u32 	%r36, smem;
	add.s32 	%r8, %r36, %r35;
	@%p9 bra 	$L__BB1_6;
	st.shared.f32 	[%r8], %f4;
$L__BB1_6:
	bar.sync 	0;
	setp.gt.u32 	%p10, %r2, 31;
	shl.b32 	%r37, %r3, 2;
	add.s32 	%r9, %r36, %r37;
	@%p10 bra 	$L__BB1_11;
	setp.ge.u32 	%p11, %r3, %r5;
	mov.f32 	%f133, 0f00000000;
	@%p11 bra 	$L__BB1_9;
	ld.shared.f32 	%f133, [%r9];
$L__BB1_9:
	setp.ne.s32 	%p12, %r3, 0;
	mov.b32 	%r39, %f133;
	shfl.sync.bfly.b32	%r40|%p13, %r39, 16, 31, -1;
	mov.b32 	%f43, %r40;
	add.f32 	%f44, %f133, %f43;
	mov.b32 	%r41, %f44;
	shfl.sync.bfly.b32	%r42|%p14, %r41, 8, 31, -1;
	mov.b32 	%f45, %r42;
	add.f32 	%f46, %f44, %f45;
	mov.b32 	%r43, %f46;
	shfl.sync.bfly.b32	%r44|%p15, %r43, 4, 31, -1;
	mov.b32 	%f47, %r44;
	add.f32 	%f48, %f46, %f47;
	mov.b32 	%r45, %f48;
	shfl.sync.bfly.b32	%r46|%p16, %r45, 2, 31, -1;
	mov.b32 	%f49, %r46;
	add.f32 	%f50, %f48, %f49;
	mov.b32 	%r47, %f50;
	shfl.sync.bfly.b32	%r48|%p17, %r47, 1, 31, -1;
	mov.b32 	%f51, %r48;
	add.f32 	%f7, %f50, %f51;
	@%p12 bra 	$L__BB1_11;
	st.shared.f32 	[smem], %f7;
$L__BB1_11:
	setp.ge.s32 	%p18, %r2, %r20;
	bar.sync 	0;
	ld.shared.f32 	%f53, [smem];
	cvt.rn.f32.s32 	%f8, %r20;
	div.rn.f32 	%f9, %f53, %f8;
	mov.f32 	%f135, 0f00000000;
	@%p18 bra 	$L__BB1_14;
	mov.f32 	%f135, 0f00000000;
	mov.u32 	%r92, %r2;
$L__BB1_13:
	mul.wide.s32 	%rd15, %r92, 2;
	add.s64 	%rd16, %rd5, %rd15;
	ld.global.nc.u16 	%rs2, [%rd16];
	// begin inline asm
	{ cvt.f32.bf16 %f55, %rs2;}

	// end inline asm
	sub.f32 	%f56, %f55, %f9;
	fma.rn.f32 	%f135, %f56, %f56, %f135;
	add.s32 	%r92, %r92, %r4;
	setp.lt.s32 	%p19, %r92, %r20;
	@%p19 bra 	$L__BB1_13;
$L__BB1_14:
	setp.ne.s32 	%p20, %r3, 0;
	mov.b32 	%r49, %f135;
	shfl.sync.bfly.b32	%r50|%p21, %r49, 16, 31, -1;
	mov.b32 	%f57, %r50;
	add.f32 	%f58, %f135, %f57;
	mov.b32 	%r51, %f58;
	shfl.sync.bfly.b32	%r52|%p22, %r51, 8, 31, -1;
	mov.b32 	%f59, %r52;
	add.f32 	%f60, %f58, %f59;
	mov.b32 	%r53, %f60;
	shfl.sync.bfly.b32	%r54|%p23, %r53, 4, 31, -1;
	mov.b32 	%f61, %r54;
	add.f32 	%f62, %f60, %f61;
	mov.b32 	%r55, %f62;
	shfl.sync.bfly.b32	%r56|%p24, %r55, 2, 31, -1;
	mov.b32 	%f63, %r56;
	add.f32 	%f64, %f62, %f63;
	mov.b32 	%r57, %f64;
	shfl.sync.bfly.b32	%r58|%p25, %r57, 1, 31, -1;
	mov.b32 	%f65, %r58;
	add.f32 	%f13, %f64, %f65;
	@%p20 bra 	$L__BB1_16;
	st.shared.f32 	[%r8], %f13;
$L__BB1_16:
	setp.gt.u32 	%p26, %r2, 31;
	bar.sync 	0;
	@%p26 bra 	$L__BB1_21;
	setp.ge.u32 	%p27, %r3, %r5;
	mov.f32 	%f136, 0f00000000;
	@%p27 bra 	$L__BB1_19;
	ld.shared.f32 	%f136, [%r9];
$L__BB1_19:
	mov.b32 	%r60, %f136;
	shfl.sync.bfly.b32	%r61|%p29, %r60, 16, 31, -1;
	mov.b32 	%f67, %r61;
	add.f32 	%f68, %f136, %f67;
	mov.b32 	%r62, %f68;
	shfl.sync.bfly.b32	%r63|%p30, %r62, 8, 31, -1;
	mov.b32 	%f69, %r63;
	add.f32 	%f70, %f68, %f69;
	mov.b32 	%r64, %f70;
	shfl.sync.bfly.b32	%r65|%p31, %r64, 4, 31, -1;
	mov.b32 	%f71, %r65;
	add.f32 	%f72, %f70, %f71;
	mov.b32 	%r66, %f72;
	shfl.sync.bfly.b32	%r67|%p32, %r66, 2, 31, -1;
	mov.b32 	%f73, %r67;
	add.f32 	%f74, %f72, %f73;
	mov.b32 	%r68, %f74;
	shfl.sync.bfly.b32	%r69|%p33, %r68, 1, 31, -1;
	mov.b32 	%f75, %r69;
	add.f32 	%f16, %f74, %f75;
	@%p20 bra 	$L__BB1_21;
	st.shared.f32 	[smem], %f16;
$L__BB1_21:
	setp.ge.s32 	%p34, %r2, %r20;
	bar.sync 	0;
	ld.shared.f32 	%f77, [smem];
	div.rn.f32 	%f78, %f77, %f8;
	add.f32 	%f79, %f29, %f78;
	rsqrt.approx.f32 	%f17, %f79;
	mov.f32 	%f139, 0f00000000;
	@%p34 bra 	$L__BB1_27;
	setp.ne.s32 	%p35, %r21, 0;
	setp.ne.s64 	%p36, %rd8, 0;
	mov.f32 	%f139, 0f00000000;
	and.pred  	%p37, %p36, %p35;
	@%p37 bra 	$L__BB1_25;
	mov.u32 	%r94, %r2;
$L__BB1_24:
	mul.wide.s32 	%rd17, %r94, 2;
	add.s64 	%rd18, %rd5, %rd17;
	ld.global.nc.u16 	%rs3, [%rd18];
	// begin inline asm
	{ cvt.f32.bf16 %f81, %rs3;}

	// end inline asm
	add.s64 	%rd19, %rd3, %rd17;
	ld.global.nc.u16 	%rs4, [%rd19];
	// begin inline asm
	{ cvt.f32.bf16 %f82, %rs4;}

	// end inline asm
	sub.f32 	%f83, %f81, %f9;
	mul.f32 	%f84, %f17, %f83;
	mul.f32 	%f85, %f84, %f82;
	abs.f32 	%f86, %f85;
	max.f32 	%f139, %f139, %f86;
	add.s32 	%r94, %r94, %r4;
	setp.lt.s32 	%p38, %r94, %r20;
	@%p38 bra 	$L__BB1_24;
	bra.uni 	$L__BB1_27;
$L__BB1_25:
	mov.u32 	%r93, %r2;
$L__BB1_26:
	mul.wide.s32 	%rd20, %r93, 2;
	add.s64 	%rd21, %rd5, %rd20;
	ld.global.nc.u16 	%rs5, [%rd21];
	// begin inline asm
	{ cvt.f32.bf16 %f88, %rs5;}

	// end inline asm
	add.s64 	%rd22, %rd3, %rd20;
	ld.global.nc.u16 	%rs6, [%rd22];
	// begin inline asm
	{ cvt.f32.bf16 %f89, %rs6;}

	// end inline asm
	sub.f32 	%f91, %f88, %f9;
	mul.f32 	%f92, %f17, %f91;
	add.s64 	%rd23, %rd2, %rd20;
	ld.global.nc.u16 	%rs7, [%rd23];
	// begin inline asm
	{ cvt.f32.bf16 %f90, %rs7;}

	// end inline asm
	fma.rn.f32 	%f93, %f92, %f89, %f90;
	abs.f32 	%f94, %f93;
	max.f32 	%f139, %f139, %f94;
	add.s32 	%r93, %r93, %r4;
	setp.lt.s32 	%p39, %r93, %r20;
	@%p39 bra 	$L__BB1_26;
$L__BB1_27:
	setp.ne.s32 	%p40, %r3, 0;
	mov.b32 	%r70, %f139;
	shfl.sync.bfly.b32	%r71|%p41, %r70, 16, 31, -1;
	mov.b32 	%f95, %r71;
	max.f32 	%f96, %f139, %f95;
	mov.b32 	%r72, %f96;
	shfl.sync.bfly.b32	%r73|%p42, %r72, 8, 31, -1;
	mov.b32 	%f97, %r73;
	max.f32 	%f98, %f96, %f97;
	mov.b32 	%r74, %f98;
	shfl.sync.bfly.b32	%r75|%p43, %r74, 4, 31, -1;
	mov.b32 	%f99, %r75;
	max.f32 	%f100, %f98, %f99;
	mov.b32 	%r76, %f100;
	shfl.sync.bfly.b32	%r77|%p44, %r76, 2, 31, -1;
	mov.b32 	%f101, %r77;
	max.f32 	%f102, %f100, %f101;
	mov.b32 	%r78, %f102;
	shfl.sync.bfly.b32	%r79|%p45, %r78, 1, 31, -1;
	mov.b32 	%f103, %r79;
	max.f32 	%f23, %f102, %f103;
	@%p40 bra 	$L__BB1_29;
	st.shared.f32 	[%r8], %f23;
$L__BB1_29:
	setp.gt.u32 	%p46, %r2, 31;
	bar.sync 	0;
	@%p46 bra 	$L__BB1_34;
	setp.ge.u32 	%p47, %r3, %r5;
	mov.f32 	%f140, 0f00000000;
	@%p47 bra 	$L__BB1_32;
	ld.shared.f32 	%f140, [%r9];
$L__BB1_32:
	setp.ne.s32 	%p48, %r3, 0;
	mov.b32 	%r81, %f140;
	shfl.sync.bfly.b32	%r82|%p49, %r81, 16, 31, -1;
	mov.b32 	%f105, %r82;
	max.f32 	%f106, %f140, %f105;
	mov.b32 	%r83, %f106;
	shfl.sync.bfly.b32	%r84|%p50, %r83, 8, 31, -1;
	mov.b32 	%f107, %r84;
	max.f32 	%f108, %f106, %f107;
	mov.b32 	%r85, %f108;
	shfl.sync.bfly.b32	%r86|%p51, %r85, 4, 31, -1;
	mov.b32 	%f109, %r86;
	max.f32 	%f110, %f108, %f109;
	mov.b32 	%r87, %f110;
	shfl.sync.bfly.b32	%r88|%p52, %r87, 2, 31, -1;
	mov.b32 	%f111, %r88;
	max.f32 	%f112, %f110, %f111;
	mov.b32 	%r89, %f112;
	shfl.sync.bfly.b32	%r90|%p53, %r89, 1, 31, -1;
	mov.b32 	%f113, %r90;
	max.f32 	%f26, %f112, %f113;
	@%p48 bra 	$L__BB1_34;
	st.shared.f32 	[smem], %f26;
$L__BB1_34:
	setp.ge.s32 	%p54, %r2, %r20;
	bar.sync 	0;
	ld.shared.f32 	%f114, [smem];
	div.rn.f32 	%f115, %f114, 0f43E00000;
	max.f32 	%f27, %f115, 0f2B8CBCCC;
	rcp.rn.f32 	%f28, %f27;
	@%p54 bra 	$L__BB1_39;
	setp.ne.s32 	%p55, %r21, 0;
	setp.ne.s64 	%p56, %rd8, 0;
	and.pred  	%p57, %p56, %p55;
	mov.u32 	%r96, %r2;
	@%p57 bra 	$L__BB1_36;
	bra.uni 	$L__BB1_38;
$L__BB1_36:
	mov.u32 	%r95, %r2;
$L__BB1_37:
	cvt.s64.s32 	%rd30, %r95;
	mul.wide.s32 	%rd31, %r95, 2;
	add.s64 	%rd32, %rd5, %rd31;
	ld.global.nc.u16 	%rs11, [%rd32];
	// begin inline asm
	{ cvt.f32.bf16 %f123, %rs11;}

	// end inline asm
	add.s64 	%rd33, %rd3, %rd31;
	ld.global.nc.u16 	%rs12, [%rd33];
	// begin inline asm
	{ cvt.f32.bf16 %f124, %rs12;}

	// end inline asm
	sub.f32 	%f128, %f123, %f9;
	mul.f32 	%f129, %f17, %f128;
	add.s64 	%rd34, %rd2, %rd31;
	ld.global.nc.u16 	%rs13, [%rd34];
	// begin inline asm
	{ cvt.f32.bf16 %f125, %rs13;}

	// end inline asm
	fma.rn.f32 	%f130, %f129, %f124, %f125;
	mul.f32 	%f126, %f28, %f130;
	mov.f32 	%f127, 0f00000000;
	// begin inline asm
	{cvt.rn.satfinite.e4m3x2.f32 %rs14, %f127, %f126;}

	// end inline asm
	add.s64 	%rd35, %rd30, %rd4;
	add.s64 	%rd36, %rd1, %rd35;
	st.global.u8 	[%rd36], %rs14;
	add.s32 	%r95, %r95, %r4;
	setp.lt.s32 	%p59, %r95, %r20;
	@%p59 bra 	$L__BB1_37;
	bra.uni 	$L__BB1_39;
$L__BB1_38:
	cvt.s64.s32 	%rd24, %r96;
	mul.wide.s32 	%rd25, %r96, 2;
	add.s64 	%rd26, %rd5, %rd25;
	ld.global.nc.u16 	%rs8, [%rd26];
	// begin inline asm
	{ cvt.f32.bf16 %f116, %rs8;}

	// end inline asm
	add.s64 	%rd27, %rd3, %rd25;
	ld.global.nc.u16 	%rs9, [%rd27];
	// begin inline asm
	{ cvt.f32.bf16 %f117, %rs9;}

	// end inline asm
	sub.f32 	%f120, %f116, %f9;
	mul.f32 	%f121, %f17, %f120;
	mul.f32 	%f122, %f121, %f117;
	mul.f32 	%f118, %f28, %f122;
	mov.f32 	%f119, 0f00000000;
	// begin inline asm
	{cvt.rn.satfinite.e4m3x2.f32 %rs10, %f119, %f118;}

	// end inline asm
	add.s64 	%rd28, %rd24, %rd4;
	add.s64 	%rd29, %rd1, %rd28;
	st.global.u8 	[%rd29], %rs10;
	add.s32 	%r96, %r96, %r4;
	setp.lt.s32 	%p58, %r96, %r20;
	@%p58 bra 	$L__BB1_38;
$L__BB1_39:
	setp.ne.s32 	%p60, %r2, 0;
	@%p60 bra 	$L__BB1_41;
	cvta.to.global.u64 	%rd37, %rd6;
	mul.wide.u32 	%rd38, %r1, 4;
	add.s64 	%rd39, %rd37, %rd38;
	st.global.f32 	[%rd39], %f27;
$L__BB1_41:
	ret;

}


// ===== COMPILED SASS (sm_100) =====

	.target	sm_100

	.elftype	@"ET_EXEC"


//--------------------- .note.nv.tkinfo           --------------------------
	.section	.note.nv.tkinfo,"",@"SHT_NOTE"
	.sectionflags	@"SHF_NOTE_NV_TKINFO"
	.tkinfo
        /*0018*/ 	.word	0x00000002
        /*0030*/ 	.string	""
        /*0030*/ 	.string	"ptxas"
        /*0030*/ 	.string	"Cuda compilation tools, release 13.0, V13.0.88"
        /*0030*/ 	.string	"Build cuda_13.0.r13.0/compiler.36424714_0"
        /*0030*/ 	.string	"-arch sm_100 -m 64 "



//--------------------- .note.nv.cuinfo           --------------------------
	.section	.note.nv.cuinfo,"",@"SHT_NOTE"
	.sectionflags	@"SHF_NOTE_NV_CUINFO"
        /*0018*/ 	.short	0x0002
        /*001a*/ 	.short	0x0064
        /*001c*/ 	.short	0x0082
	.zero		2


//--------------------- .nv.info                  --------------------------
	.section	.nv.info,"",@"SHT_CUDA_INFO"
	.align	4


	//----- nvinfo : EIATTR_REGCOUNT
	.align		4
        /*0000*/ 	.byte	0x04, 0x2f
        /*0002*/ 	.short	(.L_1 - .L_0)
	.align		4
.L_0:
        /*0004*/ 	.word	index@(fused_rmsnorm_fp8)
        /*0008*/ 	.word	0x00000018


	//----- nvinfo : EIATTR_FRAME_SIZE
	.align		4
.L_1:
        /*000c*/ 	.byte	0x04, 0x11
        /*000e*/ 	.short	(.L_3 - .L_2)
	.align		4
.L_2:
        /*0010*/ 	.word	index@($__internal_3_$__cuda_sm3x_div_rn_noftz_f32_slowpath)
        /*0014*/ 	.word	0x00000000


	//----- nvinfo : EIATTR_FRAME_SIZE
	.align		4
.L_3:
        /*0018*/ 	.byte	0x04, 0x11
        /*001a*/ 	.short	(.L_5 - .L_4)
	.align		4
.L_4:
        /*001c*/ 	.word	index@($__internal_2_$__cuda_sm20_rcp_rn_f32_slowpath)
        /*0020*/ 	.word	0x00000000


	//----- nvinfo : EIATTR_FRAME_SIZE
	.align		4
.L_5:
        /*0024*/ 	.byte	0x04, 0x11
        /*0026*/ 	.short	(.L_7 - .L_6)
	.align		4
.L_6:
        /*0028*/ 	.word	index@(fused_rmsnorm_fp8)
        /*002c*/ 	.word	0x00000000


	//----- nvinfo : EIATTR_REGCOUNT
	.align		4
.L_7:
        /*0030*/ 	.byte	0x04, 0x2f
        /*0032*/ 	.short	(.L_9 - .L_8)
	.align		4
.L_8:
        /*0034*/ 	.word	index@(fused_layernorm_fp8)
        /*0038*/ 	.word	0x0000001e


	//----- nvinfo : EIATTR_FRAME_SIZE
	.align		4
.L_9:
        /*003c*/ 	.byte	0x04, 0x11
        /*003e*/ 	.short	(.L_11 - .L_10)
	.align		4
.L_10:
        /*0040*/ 	.word	index@($__internal_1_$__cuda_sm3x_div_rn_noftz_f32_slowpath)
        /*0044*/ 	.word	0x00000000


	//----- nvinfo : EIATTR_FRAME_SIZE
	.align		4
.L_11:
        /*0048*/ 	.byte	0x04, 0x11
        /*004a*/ 	.short	(.L_13 - .L_12)
	.align		4
.L_12:
        /*004c*/ 	.word	index@($__internal_0_$__cuda_sm20_rcp_rn_f32_slowpath)
        /*0050*/ 	.word	0x00000000


	//----- nvinfo : EIATTR_FRAME_SIZE
	.align		4
.L_13:
        /*0054*/ 	.byte	0x04, 0x11
        /*0056*/ 	.short	(.L_15 - .L_14)
	.align		4
.L_14:
        /*0058*/ 	.word	index@(fused_layernorm_fp8)
        /*005c*/ 	.word	0x00000000


	//----- nvinfo : EIATTR_MIN_STACK_SIZE
	.align		4
.L_15:
        /*0060*/ 	.byte	0x04, 0x12
        /*0062*/ 	.short	(.L_17 - .L_16)
	.align		4
.L_16:
        /*0064*/ 	.word	index@(fused_layernorm_fp8)
        /*0068*/ 	.word	0x00000000


	//----- nvinfo : EIATTR_MIN_STACK_SIZE
	.align		4
.L_17:
        /*006c*/ 	.byte	0x04, 0x12
        /*006e*/ 	.short	(.L_19 - .L_18)
	.align		4
.L_18:
        /*0070*/ 	.word	index@(fused_rmsnorm_fp8)
        /*0074*/ 	.word	0x00000000
.L_19:


//--------------------- .nv.compat                --------------------------
	.section	.nv.compat,"",@"SHT_CUDA_COMPAT_INFO"
	.align	4
        /*0000*/ 	.byte	0x02, 0x09, 0x00, 0x00, 0x02, 0x02, 0x02, 0x00, 0x02, 0x05, 0x05, 0x00, 0x03, 0x07, 0x01, 0x01
        /*0010*/ 	.byte	0x02, 0x03, 0x00, 0x00, 0x02, 0x06, 0x01, 0x00, 0x04, 0x0b, 0x08, 0x00, 0x01, 0x00, 0x00, 0x00
        /*0020*/ 	.byte	0x00, 0x00, 0x00, 0x00


//--------------------- .nv.info.fused_layernorm_fp8 --------------------------
	.section	.nv.info.fused_layernorm_fp8,"",@"SHT_CUDA_INFO"
	.sectionflags	@""
	.align	4


	//----- nvinfo : EIATTR_CUDA_API_VERSION
	.align		4
        /*0000*/ 	.byte	0x04, 0x37
        /*0002*/ 	.short	(.L_21 - .L_20)
.L_20:
        /*0004*/ 	.word	0x00000082


	//----- nvinfo : EIATTR_KPARAM_INFO
	.align		4
.L_21:
        /*0008*/ 	.byte	0x04, 0x17
        /*000a*/ 	.short	(.L_23 - .L_22)
.L_22:
        /*000c*/ 	.word	0x00000000
        /*0010*/ 	.short	0x0008
        /*0012*/ 	.short	0x0034
        /*0014*/ 	.byte	0x00, 0xf0, 0x11, 0x00


	//----- nvinfo : EIATTR_KPARAM_INFO
	.align		4
.L_23:
        /*0018*/ 	.byte	0x04, 0x17
        /*001a*/ 	.short	(.L_25 - .L_24)
.L_24:
        /*001c*/ 	.word	0x00000000
        /*0020*/ 	.short	0x0007
        /*0022*/ 	.short	0x0030
        /*0024*/ 	.byte	0x00, 0xf0, 0x11, 0x00


	//----- nvinfo : EIATTR_KPARAM_INFO
	.align		4
.L_25:
        /*0028*/ 	.byte	0x04, 0x17
        /*002a*/ 	.short	(.L_27 - .L_26)
.L_26:
        /*002c*/ 	.word	0x00000000
        /*0030*/ 	.short	0x0006
        /*0032*/ 	.short	0x002c
        /*0034*/ 	.byte	0x00, 0xf0, 0x11, 0x00


	//----- nvinfo : EIATTR_KPARAM_INFO
	.align		4
.L_27:
        /*0038*/ 	.byte	0x04, 0x17
        /*003a*/ 	.short	(.L_29 - .L_28)
.L_28:
        /*003c*/ 	.word	0x00000000
        /*0040*/ 	.short	0x0005
        /*0042*/ 	.short	0x0028
        /*0044*/ 	.byte	0x00, 0xf0, 0x11, 0x00


	//----- nvinfo : EIATTR_KPARAM_INFO
	.align		4
.L_29:
        /*0048*/ 	.byte	0x04, 0x17
        /*004a*/ 	.short	(.L_31 - .L_30)
.L_30:
        /*004c*/ 	.word	0x00000000
        /*0050*/ 	.short	0x0004
        /*0052*/ 	.short	0x0020
        /*0054*/ 	.byte	0x00, 0xf5, 0x21, 0x00


	//----- nvinfo : EIATTR_KPARAM_INFO
	.align		4
.L_31:
        /*0058*/ 	.byte	0x04, 0x17
        /*005a*/ 	.short	(.L_33 - .L_32)
.L_32:
        /*005c*/ 	.word	0x00000000
        /*0060*/ 	.short	0x0003
        /*0062*/ 	.short	0x0018
        /*0064*/ 	.byte	0x00, 0xf5, 0x21, 0x00


	//----- nvinfo : EIATTR_KPARAM_INFO
	.align		4
.L_33:
        /*0068*/ 	.byte	0x04, 0x17
        /*006a*/ 	.short	(.L_35 - .L_34)
.L_34:
        /*006c*/ 	.word	0x00000000
        /*0070*/ 	.short	0x0002
        /*0072*/ 	.short	0x0010
        /*0074*/ 	.byte	0x00, 0xf5, 0x21, 0x00


	//----- nvinfo : EIATTR_KPARAM_INFO
	.align		4
.L_35:
        /*0078*/ 	.byte	0x04, 0x17
        /*007a*/ 	.short	(.L_37 - .L_36)
.L_36:
        /*007c*/ 	.word	0x00000000
        /*0080*/ 	.short	0x0001
        /*0082*/ 	.short	0x0008
        /*0084*/ 	.byte	0x00, 0xf5, 0x21, 0x00


	//----- nvinfo : EIATTR_KPARAM_INFO
	.align		4
.L_37:
        /*0088*/ 	.byte	0x04, 0x17
        /*008a*/ 	.short	(.L_39 - .L_38)
.L_38:
        /*008c*/ 	.word	0x00000000
        /*0090*/ 	.short	0x0000
        /*0092*/ 	.short	0x0000
        /*0094*/ 	.byte	0x00, 0xf5, 0x21, 0x00


	//----- nvinfo : EIATTR_SPARSE_MMA_MASK
	.align		4
.L_39:
        /*0098*/ 	.byte	0x03, 0x50
        /*009a*/ 	.short	0x0000


	//----- nvinfo : EIATTR_MAXREG_COUNT
	.align		4
        /*009c*/ 	.byte	0x03, 0x1b
        /*009e*/ 	.short	0x00ff


	//----- nvinfo : EIATTR_NUM_BARRIERS
	.align		4
        /*00a0*/ 	.byte	0x02, 0x4c
        /*00a2*/ 	.byte	0x01
	.zero		1


	//----- nvinfo : EIATTR_MERCURY_ISA_VERSION
	.align		4
        /*00a4*/ 	.byte	0x03, 0x5f
        /*00a6*/ 	.short	0x0101


	//----- nvinfo : EIATTR_COOP_GROUP_MASK_REGIDS
	.align		4
        /*00a8*/ 	.byte	0x04, 0x29
        /*00aa*/ 	.short	(.L_41 - .L_40)


	//   ....[0]....
.L_40:
        /*00ac*/ 	.word	0xffffffff


	//   ....[1]....
        /*00b0*/ 	.word	0xffffffff


	//   ....[2]....
        /*00b4*/ 	.word	0xffffffff


	//   ....[3]....
        /*00b8*/ 	.word	0xffffffff


	//   ....[4]....
        /*00bc*/ 	.word	0xffffffff


	//   ....[5]....
        /*00c0*/ 	.word	0xffffffff


	//   ....[6]....
        /*00c4*/ 	.word	0xffffffff


	//   ....[7]....
        /*00c8*/ 	.word	0xffffffff


	//   ....[8]....
        /*00cc*/ 	.word	0xffffffff


	//   ....[9]....
        /*00d0*/ 	.word	0xffffffff


	//   ....[10]....
        /*00d4*/ 	.word	0xffffffff


	//   ....[11]....
        /*00d8*/ 	.word	0xffffffff


	//   ....[12]....
        /*00dc*/ 	.word	0xffffffff


	//   ....[13]....
        /*00e0*/ 	.word	0xffffffff


	//   ....[14]....
        /*00e4*/ 	.word	0xffffffff


	//   ....[15]....
        /*00e8*/ 	.word	0xffffffff


	//   ....[16]....
        /*00ec*/ 	.word	0xffffffff


	//   ....[17]....
        /*00f0*/ 	.word	0xffffffff


	//   ....[18]....
        /*00f4*/ 	.word	0xffffffff


	//   ....[19]....
        /*00f8*/ 	.word	0xffffffff


	//   ....[20]....
        /*00fc*/ 	.word	0xffffffff


	//   ....[21]....
        /*0100*/ 	.word	0xffffffff


	//   ....[22]....
        /*0104*/ 	.word	0xffffffff


	//   ....[23]....
        /*0108*/ 	.word	0xffffffff


	//   ....[24]....
        /*010c*/ 	.word	0xffffffff


	//   ....[25]....
        /*0110*/ 	.word	0xffffffff


	//   ....[26]....
        /*0114*/ 	.word	0xffffffff


	//   ....[27]....
        /*0118*/ 	.word	0xffffffff


	//   ....[28]....
        /*011c*/ 	.word	0xffffffff


	//   ....[29]....
        /*0120*/ 	.word	0xffffffff


	//   ....[30]....
        /*0124*/ 	.word	0x05000000


	//   ....[31]....
        /*0128*/ 	.word	0x05000000


	//   ....[32]....
        /*012c*/ 	.word	0x05000000


	//   ....[33]....
        /*0130*/ 	.word	0x05000000


	//   ....[34]....
        /*0134*/ 	.word	0x05000000


	//   ....[35]....
        /*0138*/ 	.word	0x05000000


	//   ....[36]....
        /*013c*/ 	.word	0x05000000


	//   ....[37]....
        /*0140*/ 	.word	0x05000000


	//   ....[38]....
        /*0144*/ 	.word	0x05000000


	//   ....[39]....
        /*0148*/ 	.word	0x05000000


	//   ....[40]....
        /*014c*/ 	.word	0x05000000


	//   ....[41]....
        /*0150*/ 	.word	0x05000000


	//   ....[42]....
        /*0154*/ 	.word	0x05000000


	//   ....[43]....
        /*0158*/ 	.word	0x05000000


	//   ....[44]....
        /*015c*/ 	.word	0x05000000


	//----- nvinfo : EIATTR_COOP_GROUP_INSTR_OFFSETS
	.align		4
.L_41:
        /*0160*/ 	.byte	0x04, 0x28
        /*0162*/ 	.short	(.L_43 - .L_42)


	//   ....[0]....
.L_42:
        /*0164*/ 	.word	0x000001a0


	//   ....[1]....
        /*0168*/ 	.word	0x00000250


	//   ....[2]....
        /*016c*/ 	.word	0x00000280


	//   ....[3]....
        /*0170*/ 	.word	0x000002a0


	//   ....[4]....
        /*0174*/ 	.word	0x000002c0


	//   ....[5]....
        /*0178*/ 	.word	0x00000370


	//   ....[6]....
        /*017c*/ 	.word	0x00000390


	//   ....[7]....
        /*0180*/ 	.word	0x000003b0


	//   ....[8]....
        /*0184*/ 	.word	0x000003d0


	//   ....[9]....
        /*0188*/ 	.word	0x000003f0


	//   ....[10]....
        /*018c*/ 	.word	0x00000600


	//   ....[11]....
        /*0190*/ 	.word	0x00000640


	//   ....[12]....
        /*0194*/ 	.word	0x00000660


	//   ....[13]....
        /*0198*/ 	.word	0x00000680


	//   ....[14]....
        /*019c*/ 	.word	0x000006a0


	//   ....[15]....
        /*01a0*/ 	.word	0x00000740


	//   ....[16]....
        /*01a4*/ 	.word	0x00000760


	//   ....[17]....
        /*01a8*/ 	.word	0x00000780


	//   ....[18]....
        /*01ac*/ 	.word	0x000007a0


	//   ....[19]....
        /*01b0*/ 	.word	0x000007c0


	//   ....[20]....
        /*01b4*/ 	.word	0x00000cd0


	//   ....[21]....
        /*01b8*/ 	.word	0x00000d10


	//   ....[22]....
        /*01bc*/ 	.word	0x00000d30


	//   ....[23]....
        /*01c0*/ 	.word	0x00000d50


	//   ....[24]....
        /*01c4*/ 	.word	0x00000d70


	//   ....[25]....
        /*01c8*/ 	.word	0x00000e10


	//   ....[26]....
        /*01cc*/ 	.word	0x00000e30


	//   ....[27]....
        /*01d0*/ 	.word	0x00000e50


	//   ....[28]....
        /*01d4*/ 	.word	0x00000e70


	//   ....[29]....
        /*01d8*/ 	.word	0x00000e90


	//   ....[30]....
        /*01dc*/ 	.word	0x00001550


	//   ....[31]....
        /*01e0*/ 	.word	0x000015c0


	//   ....[32]....
        /*01e4*/ 	.word	0x00001630


	//   ....[33]....
        /*01e8*/ 	.word	0x000016a0


	//   ....[34]....
        /*01ec*/ 	.word	0x00001710


	//   ....[35]....
        /*01f0*/ 	.word	0x000017a0


	//   ....[36]....
        /*01f4*/ 	.word	0x00001810


	//   ....[37]....
        /*01f8*/ 	.word	0x00001880


	//   ....[38]....
        /*01fc*/ 	.word	0x000018f0


	//   ....[39]....
        /*0200*/ 	.word	0x00001960


	//   ....[40]....
        /*0204*/ 	.word	0x000019e0


	//   ....[41]....
        /*0208*/ 	.word	0x00001a50


	//   ....[42]....
        /*020c*/ 	.word	0x00001ac0


	//   ....[43]....
        /*0210*/ 	.word	0x00001b30


	//   ....[44]....
        /*0214*/ 	.word	0x00001ba0


	//----- nvinfo : EIATTR_VRC_CTA_INIT_COUNT
	.align		4
.L_43:
        /*0218*/ 	.byte	0x02, 0x4a
	.zero		1
	.zero		1


	//----- nvinfo : EIATTR_EXIT_INSTR_OFFSETS
	.align		4
        /*021c*/ 	.byte	0x04, 0x1c
        /*021e*/ 	.short	(.L_45 - .L_44)


	//   ....[0]....
.L_44:
        /*0220*/ 	.word	0x00000040


	//   ....[1]....
        /*0224*/ 	.word	0x000014b0


	//   ....[2]....
        /*0228*/ 	.word	0x000014f0


	//----- nvinfo : EIATTR_CRS_STACK_SIZE
	.align		4
.L_45:
        /*022c*/ 	.byte	0x04, 0x1e
        /*022e*/ 	.short	(.L_47 - .L_46)
.L_46:
        /*0230*/ 	.word	0x00000000


	//----- nvinfo : EIATTR_CBANK_PARAM_SIZE
	.align		4
.L_47:
        /*0234*/ 	.byte	0x03, 0x19
        /*0236*/ 	.short	0x0038


	//----- nvinfo : EIATTR_PARAM_CBANK
	.align		4
        /*0238*/ 	.byte	0x04, 0x0a
        /*023a*/ 	.short	(.L_49 - .L_48)
	.align		4
.L_48:
        /*023c*/ 	.word	index@(.nv.constant0.fused_layernorm_fp8)
        /*0240*/ 	.short	0x0380
        /*0242*/ 	.short	0x0038


	//----- nvinfo : EIATTR_SW_WAR
	.align		4
.L_49:
        /*0244*/ 	.byte	0x04, 0x36
        /*0246*/ 	.short	(.L_51 - .L_50)
.L_50:
        /*0248*/ 	.word	0x00000008
.L_51:


//--------------------- .nv.info.fused_rmsnorm_fp8 --------------------------
	.section	.nv.info.fused_rmsnorm_fp8,"",@"SHT_CUDA_INFO"
	.sectionflags	@""
	.align	4


	//----- nvinfo : EIATTR_CUDA_API_VERSION
	.align		4
        /*0000*/ 	.byte	0x04, 0x37
        /*0002*/ 	.short	(.L_53 - .L_52)
.L_52:
        /*0004*/ 	.word	0x00000082


	//----- nvinfo : EIATTR_KPARAM_INFO
	.align		4
.L_53:
        /*0008*/ 	.byte	0x04, 0x17
        /*000a*/ 	.short	(.L_55 - .L_54)
.L_54:
        /*000c*/ 	.word	0x00000000
        /*0010*/ 	.short	0x0006
        /*0012*/ 	.short	0x0028
        /*0014*/ 	.byte	0x00, 0xf0, 0x11, 0x00


	//----- nvinfo : EIATTR_KPARAM_INFO
	.align		4
.L_55:
        /*0018*/ 	.byte	0x04, 0x17
        /*001a*/ 	.short	(.L_57 - .L_56)
.L_56:
        /*001c*/ 	.word	0x00000000
        /*0020*/ 	.short	0x0005
        /*0022*/ 	.short	0x0024
        /*0024*/ 	.byte	0x00, 0xf0, 0x11, 0x00


	//----- nvinfo : EIATTR_KPARAM_INFO
	.align		4
.L_57:
        /*0028*/ 	.byte	0x04, 0x17
        /*002a*/ 	.short	(.L_59 - .L_58)
.L_58:
        /*002c*/ 	.word	0x00000000
        /*0030*/ 	.short	0x0004
        /*0032*/ 	.short	0x0020
        /*0034*/ 	.byte	0x00, 0xf0, 0x11, 0x00


	//----- nvinfo : EIATTR_KPARAM_INFO
	.align		4
.L_59:
        /*0038*/ 	.byte	0x04, 0x17
        /*003a*/ 	.short	(.L_61 - .L_60)
.L_60:
        /*003c*/ 	.word	0x00000000
        /*0040*/ 	.short	0x0003
        /*0042*/ 	.short	0x0018
        /*0044*/ 	.byte	0x00, 0xf5, 0x21, 0x00


	//----- nvinfo : EIATTR_KPARAM_INFO
	.align		4
.L_61:
        /*0048*/ 	.byte	0x04, 0x17
        /*004a*/ 	.short	(.L_63 - .L_62)
.L_62:
        /*004c*/ 	.word	0x00000000
        /*0050*/ 	.short	0x0002
        /*0052*/ 	.short	0x0010
        /*0054*/ 	.byte	0x00, 0xf5, 0x21, 0x00


	//----- nvinfo : EIATTR_KPARAM_INFO
	.align		4
.L_63:
        /*0058*/ 	.byte	0x04, 0x17
        /*005a*/ 	.short	(.L_65 - .L_64)
.L_64:
        /*005c*/ 	.word	0x00000000
        /*0060*/ 	.short	0x0001
        /*0062*/ 	.short	0x0008
        /*0064*/ 	.byte	0x00, 0xf5, 0x21, 0x00


	//----- nvinfo : EIATTR_KPARAM_INFO
	.align		4
.L_65:
        /*0068*/ 	.byte	0x04, 0x17
        /*006a*/ 	.short	(.L_67 - .L_66)
.L_66:
        /*006c*/ 	.word	0x00000000
        /*0070*/ 	.short	0x0000
        /*0072*/ 	.short	0x0000
        /*0074*/ 	.byte	0x00, 0xf5, 0x21, 0x00


	//----- nvinfo : EIATTR_SPARSE_MMA_MASK
	.align		4
.L_67:
        /*0078*/ 	.byte	0x03, 0x50
        /*007a*/ 	.short	0x0000


	//----- nvinfo : EIATTR_MAXREG_COUNT
	.align		4
        /*007c*/ 	.byte	0x03, 0x1b
        /*007e*/ 	.short	0x00ff


	//----- nvinfo : EIATTR_NUM_BARRIERS
	.align		4
        /*0080*/ 	.byte	0x02, 0x4c
        /*0082*/ 	.byte	0x01
	.zero		1


	//----- nvinfo : EIATTR_MERCURY_ISA_VERSION
	.align		4
        /*0084*/ 	.byte	0x03, 0x5f
        /*0086*/ 	.short	0x0101


	//----- nvinfo : EIATTR_COOP_GROUP_MASK_REGIDS
	.align		4
        /*0088*/ 	.byte	0x04, 0x29
        /*008a*/ 	.short	(.L_69 - .L_68)


	//   ....[0]....
.L_68:
        /*008c*/ 	.word	0xffffffff


	//   ....[1]....
        /*0090*/ 	.word	0xffffffff


	//   ....[2]....
        /*0094*/ 	.word	0xffffffff


	//   ....[3]....
        /*0098*/ 	.word	0xffffffff


	//   ....[4]....
        /*009c*/ 	.word	0xffffffff


	//   ....[5]....
        /*00a0*/ 	.word	0xffffffff


	//   ....[6]....
        /*00a4*/ 	.word	0xffffffff


	//   ....[7]....
        /*00a8*/ 	.word	0xffffffff


	//   ....[8]....
        /*00ac*/ 	.word	0xffffffff


	//   ....[9]....
        /*00b0*/ 	.word	0xffffffff


	//   ....[10]....
        /*00b4*/ 	.word	0xffffffff


	//   ....[11]....
        /*00b8*/ 	.word	0xffffffff


	//   ....[12]....
        /*00bc*/ 	.word	0xffffffff


	//   ....[13]....
        /*00c0*/ 	.word	0xffffffff


	//   ....[14]....
        /*00c4*/ 	.word	0xffffffff


	//   ....[15]....
        /*00c8*/ 	.word	0xffffffff


	//   ....[16]....
        /*00cc*/ 	.word	0xffffffff


	//   ....[17]....
        /*00d0*/ 	.word	0xffffffff


	//   ....[18]....
        /*00d4*/ 	.word	0xffffffff


	//   ....[19]....
        /*00d8*/ 	.word	0xffffffff


	//   ....[20]....
        /*00dc*/ 	.word	0x0500000f


	//   ....[21]....
        /*00e0*/ 	.word	0x0500000f


	//   ....[22]....
        /*00e4*/ 	.word	0x0500000f


	//   ....[23]....
        /*00e8*/ 	.word	0x0500000f


	//   ....[24]....
        /*00ec*/ 	.word	0x0500000f


	//   ....[25]....
        /*00f0*/ 	.word	0x0500000f


	//   ....[26]....
        /*00f4*/ 	.word	0x0500000f


	//   ....[27]....
        /*00f8*/ 	.word	0x0500000f


	//   ....[28]....
        /*00fc*/ 	.word	0x0500000f


	//   ....[29]....
        /*0100*/ 	.word	0x0500000f


	//----- nvinfo : EIATTR_COOP_GROUP_INSTR_OFFSETS
	.align		4
.L_69:
        /*0104*/ 	.byte	0x04, 0x28
        /*0106*/ 	.short	(.L_71 - .L_70)


	//   ....[0]....
.L_70:
        /*0108*/ 	.word	0x000001a0


	//   ....[1]....
        /*010c*/ 	.word	0x00000220


	//   ....[2]....
        /*0110*/ 	.word	0x00000240


	//   ....[3]....
        /*0114*/ 	.word	0x00000270


	//   ....[4]....
        /*0118*/ 	.word	0x000002a0


	//   ....[5]....
        /*011c*/ 	.word	0x00000380


	//   ....[6]....
        /*0120*/ 	.word	0x000003a0


	//   ....[7]....
        /*0124*/ 	.word	0x000003c0


	//   ....[8]....
        /*0128*/ 	.word	0x000003e0


	//   ....[9]....
        /*012c*/ 	.word	0x00000400


	//   ....[10]....
        /*0130*/ 	.word	0x000006c0


	//   ....[11]....
        /*0134*/ 	.word	0x00000700


	//   ....[12]....
        /*0138*/ 	.word	0x00000720


	//   ....[13]....
        /*013c*/ 	.word	0x00000740


	//   ....[14]....
        /*0140*/ 	.word	0x00000760


	//   ....[15]....
        /*0144*/ 	.word	0x00000800


	//   ....[16]....
        /*0148*/ 	.word	0x00000820


	//   ....[17]....
        /*014c*/ 	.word	0x00000840


	//   ....[18]....
        /*0150*/ 	.word	0x00000860


	//   ....[19]....
        /*0154*/ 	.word	0x00000880


	//   ....[20]....
        /*0158*/ 	.word	0x00000d10


	//   ....[21]....
        /*015c*/ 	.word	0x00000d80


	//   ....[22]....
        /*0160*/ 	.word	0x00000df0


	//   ....[23]....
        /*0164*/ 	.word	0x00000e60


	//   ....[24]....
        /*0168*/ 	.word	0x00000ed0


	//   ....[25]....
        /*016c*/ 	.word	0x00000f40


	//   ....[26]....
        /*0170*/ 	.word	0x00000fb0


	//   ....[27]....
        /*0174*/ 	.word	0x00001020


	//   ....[28]....
        /*0178*/ 	.word	0x00001090


	//   ....[29]....
        /*017c*/ 	.word	0x00001100


	//----- nvinfo : EIATTR_VRC_CTA_INIT_COUNT
	.align		4
.L_71:
        /*0180*/ 	.byte	0x02, 0x4a
	.zero		1
	.zero		1


	//----- nvinfo : EIATTR_EXIT_INSTR_OFFSETS
	.align		4
        /*0184*/ 	.byte	0x04, 0x1c
        /*0186*/ 	.short	(.L_73 - .L_72)


	//   ....[0]....
.L_72:
        /*0188*/ 	.word	0x00000040


	//   ....[1]....
        /*018c*/ 	.word	0x00000c80


	//   ....[2]....
        /*0190*/ 	.word	0x00000cc0


	//----- nvinfo : EIATTR_CRS_STACK_SIZE
	.align		4
.L_73:
        /*0194*/ 	.byte	0x04, 0x1e
        /*0196*/ 	.short	(.L_75 - .L_74)
.L_74:
        /*0198*/ 	.word	0x00000000


	//----- nvinfo : EIATTR_CBANK_PARAM_SIZE
	.align		4
.L_75:
        /*019c*/ 	.byte	0x03, 0x19
        /*019e*/ 	.short	0x002c


	//----- nvinfo : EIATTR_PARAM_CBANK
	.align		4
        /*01a0*/ 	.byte	0x04, 0x0a
        /*01a2*/ 	.short	(.L_77 - .L_76)
	.align		4
.L_76:
        /*01a4*/ 	.word	index@(.nv.constant0.fused_rmsnorm_fp8)
        /*01a8*/ 	.short	0x0380
        /*01aa*/ 	.short	0x002c


	//----- nvinfo : EIATTR_SW_WAR
	.align		4
.L_77:
        /*01ac*/ 	.byte	0x04, 0x36
        /*01ae*/ 	.short	(.L_79 - .L_78)
.L_78:
        /*01b0*/ 	.word	0x00000008
.L_79:


//--------------------- .nv.callgraph             --------------------------
	.section	.nv.callgraph,"",@"SHT_CUDA_CALLGRAPH"
	.align	4
	.sectionentsize	8
	.align		4
        /*0000*/ 	.word	0x00000000
	.align		4
        /*0004*/ 	.word	0xffffffff
	.align		4
        /*0008*/ 	.word	0x00000000
	.align		4
        /*000c*/ 	.word	0xfffffffe
	.align		4
        /*0010*/ 	.word	0x00000000
	.align		4
        /*0014*/ 	.word	0xfffffffd
	.align		4
        /*0018*/ 	.word	0x00000000
	.align		4
        /*001c*/ 	.word	0xfffffffc


//--------------------- .text.fused_layernorm_fp8 --------------------------
	.section	.text.fused_layernorm_fp8,"ax",@progbits
	.align	128
        .global         fused_layernorm_fp8
        .type           fused_layernorm_fp8,@function
        .size           fused_layernorm_fp8,(.L_x_100 - fused_layernorm_fp8)
        .other          fused_layernorm_fp8,@"STO_CUDA_ENTRY STV_DEFAULT"
fused_layernorm_fp8:
.text.fused_layernorm_fp8:
[----:B------:R-:W-:Y:S01]  /*0000*/  LDC R1, c[0x0][0x37c] ;  /* 0x0000df00ff017b82 */ /* 0x000fe20000000800 */
[----:B------:R-:W0:Y:S01]  /*0010*/  S2R R12, SR_CTAID.X ;  /* 0x00000000000c7919 */ /* 0x000e220000002500 */
[----:B------:R-:W0:Y:S02]  /*0020*/  LDCU UR4, c[0x0][0x3a8] ;  /* 0x00007500ff0477ac */ /* 0x000e240008000800 */
[----:B0-----:R-:W-:-:S13]  /*0030*/  ISETP.GE.AND P0, PT, R12, UR4, PT ;  /* 0x000000040c007c0c */ /* 0x001fda000bf06270 */
[----:B------:R-:W-:Y:S05]  /*0040*/  @P0 EXIT ;  /* 0x000000000000094d */ /* 0x000fea0003800000 */
[----:B------:R-:W0:Y:S01]  /*0050*/  S2R R11, SR_TID.X ;  /* 0x00000000000b7919 */ /* 0x000e220000002100 */
[----:B------:R-:W1:Y:S01]  /*0060*/  LDCU UR6, c[0x0][0x3ac] ;  /* 0x00007580ff0677ac */ /* 0x000e620008000800 */
[----:B------:R-:W2:Y:S01]  /*0070*/  LDC.64 R4, c[0x0][0x390] ;  /* 0x0000e400ff047b82 */ /* 0x000ea20000000a00 */
[----:B------:R-:W-:Y:S01]  /*0080*/  BSSY.RECONVERGENT B0, `(.L_x_0) ;  /* 0x0000011000007945 */ /* 0x000fe20003800200 */
[----:B------:R-:W-:Y:S01]  /*0090*/  IMAD.MOV.U32 R0, RZ, RZ, RZ ;  /* 0x000000ffff007224 */ /* 0x000fe200078e00ff */
[----:B------:R-:W3:Y:S01]  /*00a0*/  LDCU UR7, c[0x0][0x360] ;  /* 0x00006c00ff0777ac */ /* 0x000ee20008000800 */
[----:B------:R-:W4:Y:S01]  /*00b0*/  LDCU.64 UR8, c[0x0][0x358] ;  /* 0x00006b00ff0877ac */ /* 0x000f220008000a00 */
[----:B-1----:R-:W-:-:S04]  /*00c0*/  IMAD R10, R12, UR6, RZ ;  /* 0x000000060c0a7c24 */ /* 0x002fc8000f8e02ff */
[----:B--2---:R-:W-:Y:S01]  /*00d0*/  IMAD.WIDE R4, R10, 0x2, R4 ;  /* 0x000000020a047825 */ /* 0x004fe200078e0204 */
[----:B0-----:R-:W-:-:S13]  /*00e0*/  ISETP.GE.AND P2, PT, R11, UR6, PT ;  /* 0x000000060b007c0c */ /* 0x001fda000bf46270 */
[----:B---34-:R-:W-:Y:S05]  /*00f0*/  @P2 BRA `(.L_x_1) ;  /* 0x0000000000242947 */ /* 0x018fea0003800000 */
[----:B------:R-:W-:Y:S01]  /*0100*/  IMAD.MOV.U32 R0, RZ, RZ, RZ ;  /* 0x000000ffff007224 */ /* 0x000fe200078e00ff */
[----:B------:R-:W-:-:S07]  /*0110*/  MOV R7, R11 ;  /* 0x0000000b00077202 */ /* 0x000fce0000000f00 */
.L_x_2:
[----:B------:R-:W-:-:S06]  /*0120*/  IMAD.WIDE R2, R7, 0x2, R4 ;  /* 0x0000000207027825 */ /* 0x000fcc00078e0204 */
[----:B------:R-:W2:Y:S01]  /*0130*/  LDG.E.U16.CONSTANT R2, desc[UR8][R2.64] ;  /* 0x0000000802027981 */ /* 0x000ea2000c1e9500 */
[----:B------:R-:W-:-:S05]  /*0140*/  VIADD R7, R7, UR7 ;  /* 0x0000000707077c36 */ /* 0x000fca0008000000 */
[----:B------:R-:W-:Y:S01]  /*0150*/  ISETP.GE.AND P0, PT, R7, UR6, PT ;  /* 0x0000000607007c0c */ /* 0x000fe2000bf06270 */
[----:B--2---:R-:W-:-:S04]  /*0160*/  IMAD.U32 R9, R2, 0x10000, RZ ;  /* 0x0001000002097824 */ /* 0x004fc800078e00ff */
[----:B------:R-:W-:-:S08]  /*0170*/  FADD R0, R9, R0 ;  /* 0x0000000009007221 */ /* 0x000fd00000000000 */
[----:B------:R-:W-:Y:S05]  /*0180*/  @!P0 BRA `(.L_x_2) ;  /* 0xfffffffc00e48947 */ /* 0x000fea000383ffff */
.L_x_1:
[----:B------:R-:W-:Y:S05]  /*0190*/  BSYNC.RECONVERGENT B0 ;  /* 0x0000000000007941 */ /* 0x000fea0003800200 */
.L_x_0:
[----:B------:R-:W0:Y:S01]  /*01a0*/  SHFL.BFLY PT, R3, R0, 0x10, 0x1f ;  /* 0x0e001f0000037f89 */ /* 0x000e2200000e0000 */
[----:B------:R-:W1:Y:S01]  /*01b0*/  S2UR UR5, SR_CgaCtaId ;  /* 0x00000000000579c3 */ /* 0x000e620000008800 */
[C---:B------:R-:W-:Y:S01]  /*01c0*/  LOP3.LUT R16, R11.reuse, 0x1f, RZ, 0xc0, !PT ;  /* 0x0000001f0b107812 */ /* 0x040fe200078ec0ff */
[----:B------:R-:W-:Y:S01]  /*01d0*/  UMOV UR4, 0x400 ;  /* 0x0000040000047882 */ /* 0x000fe20000000000 */
[----:B------:R-:W-:Y:S01]  /*01e0*/  ISETP.GT.U32.AND P1, PT, R11, 0x1f, PT ;  /* 0x0000001f0b00780c */ /* 0x000fe20003f24070 */
[----:B------:R-:W-:Y:S01]  /*01f0*/  USHF.R.U32.HI UR10, URZ, 0x5, UR7 ;  /* 0x00000005ff0a7899 */ /* 0x000fe20008011607 */
[----:B------:R-:W-:Y:S02]  /*0200*/  ISETP.NE.AND P0, PT, R16, RZ, PT ;  /* 0x000000ff1000720c */ /* 0x000fe40003f05270 */
[----:B------:R-:W-:-:S04]  /*0210*/  SHF.R.U32.HI R15, RZ, 0x3, R11 ;  /* 0x00000003ff0f7819 */ /* 0x000fc8000001160b */
[----:B------:R-:W-:Y:S01]  /*0220*/  LOP3.LUT R15, R15, 0x7c, RZ, 0xc0, !PT ;  /* 0x0000007c0f0f7812 */ /* 0x000fe200078ec0ff */
[----:B0-----:R-:W-:Y:S01]  /*0230*/  FADD R3, R3, R0 ;  /* 0x0000000003037221 */ /* 0x001fe20000000000 */
[----:B-1----:R-:W-:-:S04]  /*0240*/  ULEA UR4, UR5, UR4, 0x18 ;  /* 0x0000000405047291 */ /* 0x002fc8000f8ec0ff */
[----:B------:R-:W0:Y:S02]  /*0250*/  SHFL.BFLY PT, R2, R3, 0x8, 0x1f ;  /* 0x0d001f0003027f89 */ /* 0x000e2400000e0000 */
[----:B------:R-:W-:Y:S01]  /*0260*/  LEA R14, R16, UR4, 0x2 ;  /* 0x00000004100e7c11 */ /* 0x000fe2000f8e10ff */
[----:B0-----:R-:W-:-:S05]  /*0270*/  FADD R2, R3, R2 ;  /* 0x0000000203027221 */ /* 0x001fca0000000000 */
[----:B------:R-:W0:Y:S02]  /*0280*/  SHFL.BFLY PT, R7, R2, 0x4, 0x1f ;  /* 0x0c801f0002077f89 */ /* 0x000e2400000e0000 */
[----:B0-----:R-:W-:-:S05]  /*0290*/  FADD R7, R2, R7 ;  /* 0x0000000702077221 */ /* 0x001fca0000000000 */
[----:B------:R-:W0:Y:S02]  /*02a0*/  SHFL.BFLY PT, R6, R7, 0x2, 0x1f ;  /* 0x0c401f0007067f89 */ /* 0x000e2400000e0000 */
[----:B0-----:R-:W-:-:S05]  /*02b0*/  FADD R6, R7, R6 ;  /* 0x0000000607067221 */ /* 0x001fca0000000000 */
[----:B------:R-:W0:Y:S02]  /*02c0*/  SHFL.BFLY PT, R9, R6, 0x1, 0x1f ;  /* 0x0c201f0006097f89 */ /* 0x000e2400000e0000 */
[----:B0-----:R-:W-:Y:S01]  /*02d0*/  FADD R0, R6, R9 ;  /* 0x0000000906007221 */ /* 0x001fe20000000000 */
[----:B------:R-:W-:-:S04]  /*02e0*/  SHF.R.S32.HI R9, RZ, 0x1f, R10 ;  /* 0x0000001fff097819 */ /* 0x000fc8000001140a */
[----:B------:R0:W-:Y:S01]  /*02f0*/  @!P0 STS [R15+UR4], R0 ;  /* 0x000000000f008988 */ /* 0x0001e20008000804 */
[----:B------:R-:W-:Y:S06]  /*0300*/  BAR.SYNC.DEFER_BLOCKING 0x0 ;  /* 0x0000000000007b1d */ /* 0x000fec0000010000 */
[----:B------:R-:W-:Y:S05]  /*0310*/  @P1 BRA `(.L_x_3) ;  /* 0x0000000000401947 */ /* 0x000fea0003800000 */
[----:B------:R-:W-:Y:S01]  /*0320*/  ISETP.GE.U32.AND P1, PT, R16, UR10, PT ;  /* 0x0000000a10007c0c */ /* 0x000fe2000bf26070 */
[----:B------:R-:W-:Y:S01]  /*0330*/  HFMA2 R3, -RZ, RZ, 0, 0 ;  /* 0x00000000ff037431 */ /* 0x000fe200000001ff */
[----:B------:R-:W-:-:S11]  /*0340*/  UMOV UR5, 0xffffffff ;  /* 0xffffffff00057882 */ /* 0x000fd60000000000 */
[----:B------:R1:W2:Y:S01]  /*0350*/  @!P1 LDS R3, [R14] ;  /* 0x000000000e039984 */ /* 0x0002a20000000800 */
[----:B------:R-:W-:Y:S05]  /*0360*/  BRA.DIV UR5, `(.L_x_4) ;  /* 0x0000001205647947 */ /* 0x000fea000b800000 */
[----:B--2---:R-:W2:Y:S02]  /*0370*/  SHFL.BFLY PT, R6, R3, 0x10, 0x1f ;  /* 0x0e001f0003067f89 */ /* 0x004ea400000e0000 */
[----:B--2---:R-:W-:-:S05]  /*0380*/  FADD R6, R6, R3 ;  /* 0x0000000306067221 */ /* 0x004fca0000000000 */
[----:B------:R-:W2:Y:S02]  /*0390*/  SHFL.BFLY PT, R13, R6, 0x8, 0x1f ;  /* 0x0d001f00060d7f89 */ /* 0x000ea400000e0000 */
[----:B--2---:R-:W-:-:S05]  /*03a0*/  FADD R13, R6, R13 ;  /* 0x0000000d060d7221 */ /* 0x004fca0000000000 */
[----:B------:R-:W2:Y:S02]  /*03b0*/  SHFL.BFLY PT, R8, R13, 0x4, 0x1f ;  /* 0x0c801f000d087f89 */ /* 0x000ea400000e0000 */
[----:B--2---:R-:W-:-:S05]  /*03c0*/  FADD R8, R13, R8 ;  /* 0x000000080d087221 */ /* 0x004fca0000000000 */
[----:B------:R-:W2:Y:S02]  /*03d0*/  SHFL.BFLY PT, R17, R8, 0x2, 0x1f ;  /* 0x0c401f0008117f89 */ /* 0x000ea400000e0000 */
[----:B--2---:R-:W-:-:S05]  /*03e0*/  FADD R17, R8, R17 ;  /* 0x0000001108117221 */ /* 0x004fca0000000000 */
[----:B------:R2:W3:Y:S02]  /*03f0*/  SHFL.BFLY PT, R18, R17, 0x1, 0x1f ;  /* 0x0c201f0011127f89 */ /* 0x0004e400000e0000 */
.L_x_33:
[----:B---3--:R-:W-:-:S05]  /*0400*/  FADD R18, R17, R18 ;  /* 0x0000001211127221 */ /* 0x008fca0000000000 */
[----:B------:R3:W-:Y:S02]  /*0410*/  @!P0 STS [UR4], R18 ;  /* 0x00000012ff008988 */ /* 0x0007e40008000804 */
.L_x_3:
[----:B------:R-:W-:Y:S05]  /*0420*/  WARPSYNC.ALL ;  /* 0x0000000000007948 */ /* 0x000fea0003800000 */
[----:B------:R-:W-:Y:S01]  /*0430*/  BAR.SYNC.DEFER_BLOCKING 0x0 ;  /* 0x0000000000007b1d */ /* 0x000fe20000010000 */
[----:B------:R-:W-:-:S05]  /*0440*/  I2FP.F32.S32 R3, UR6 ;  /* 0x0000000600037c45 */ /* 0x000fca0008201400 */
[----:B------:R-:W4:Y:S02]  /*0450*/  MUFU.RCP R2, R3 ;  /* 0x0000000300027308 */ /* 0x000f240000001000 */
[----:B----4-:R-:W-:Y:S01]  /*0460*/  FFMA R7, -R3, R2, 1 ;  /* 0x3f80000003077423 */ /* 0x010fe20000000102 */
[----:B0-----:R-:W0:Y:S03]  /*0470*/  LDS R0, [UR4] ;  /* 0x00000004ff007984 */ /* 0x001e260008000800 */
[----:B------:R-:W-:Y:S02]  /*0480*/  FFMA R7, R2, R7, R2 ;  /* 0x0000000702077223 */ /* 0x000fe40000000002 */
[----:B0-----:R-:W0:Y:S02]  /*0490*/  FCHK P0, R0, R3 ;  /* 0x0000000300007302 */ /* 0x001e240000000000 */
[----:B------:R-:W-:-:S04]  /*04a0*/  FFMA R8, R0, R7, RZ ;  /* 0x0000000700087223 */ /* 0x000fc800000000ff */
[----:B------:R-:W-:-:S04]  /*04b0*/  FFMA R2, -R3, R8, R0 ;  /* 0x0000000803027223 */ /* 0x000fc80000000100 */
[----:B------:R-:W-:Y:S01]  /*04c0*/  FFMA R8, R7, R2, R8 ;  /* 0x0000000207087223 */ /* 0x000fe20000000008 */
[----:B0-----:R-:W-:Y:S06]  /*04d0*/  @!P0 BRA `(.L_x_5) ;  /* 0x00000000000c8947 */ /* 0x001fec0003800000 */
[----:B------:R-:W-:-:S07]  /*04e0*/  MOV R2, 0x500 ;  /* 0x0000050000027802 */ /* 0x000fce0000000f00 */
[----:B-123--:R-:W-:Y:S05]  /*04f0*/  CALL.REL.NOINC `($__internal_1_$__cuda_sm3x_div_rn_noftz_f32_slowpath) ;  /* 0x00000018008c7944 */ /* 0x00efea0003c00000 */
[----:B------:R-:W-:-:S07]  /*0500*/  IMAD.MOV.U32 R8, RZ, RZ, R0 ;  /* 0x000000ffff087224 */ /* 0x000fce00078e0000 */
.L_x_5:
[----:B------:R-:W0:Y:S01]  /*0510*/  LDCU UR5, c[0x0][0x3ac] ;  /* 0x00007580ff0577ac */ /* 0x000e220008000800 */
[----:B------:R-:W-:Y:S01]  /*0520*/  BSSY.RECONVERGENT B0, `(.L_x_6) ;  /* 0x000000d000007945 */ /* 0x000fe20003800200 */
[----:B------:R-:W-:-:S03]  /*0530*/  IMAD.MOV.U32 R0, RZ, RZ, RZ ;  /* 0x000000ffff007224 */ /* 0x000fc600078e00ff */
[----:B------:R-:W-:Y:S05]  /*0540*/  @P2 BRA `(.L_x_7) ;  /* 0x0000000000282947 */ /* 0x000fea0003800000 */
[----:B------:R-:W-:Y:S02]  /*0550*/  HFMA2 R0, -RZ, RZ, 0, 0 ;  /* 0x00000000ff007431 */ /* 0x000fe400000001ff */
[----:B------:R-:W-:-:S07]  /*0560*/  IMAD.MOV.U32 R13, RZ, RZ, R11 ;  /* 0x000000ffff0d7224 */ /* 0x000fce00078e000b */
.L_x_8:
[----:B------:R-:W-:-:S06]  /*0570*/  IMAD.WIDE R6, R13, 0x2, R4 ;  /* 0x000000020d067825 */ /* 0x000fcc00078e0204 */
[----:B------:R-:W2:Y:S01]  /*0580*/  LDG.E.U16.CONSTANT R6, desc[UR8][R6.64] ;  /* 0x0000000806067981 */ /* 0x000ea2000c1e9500 */
[----:B------:R-:W-:-:S05]  /*0590*/  VIADD R13, R13, UR7 ;  /* 0x000000070d0d7c36 */ /* 0x000fca0008000000 */
[----:B0-----:R-:W-:Y:S02]  /*05a0*/  ISETP.GE.AND P0, PT, R13, UR5, PT ;  /* 0x000000050d007c0c */ /* 0x001fe4000bf06270 */
[----:B--2---:R-:W-:-:S05]  /*05b0*/  SHF.L.U32 R17, R6, 0x10, RZ ;  /* 0x0000001006117819 */ /* 0x004fca00000006ff */
[----:B------:R-:W-:-:S04]  /*05c0*/  FADD R17, R17, -R8 ;  /* 0x8000000811117221 */ /* 0x000fc80000000000 */
[----:B------:R-:W-:Y:S02]  /*05d0*/  FFMA R0, R17, R17, R0 ;  /* 0x0000001111007223 */ /* 0x000fe40000000000 */
[----:B------:R-:W-:Y:S05]  /*05e0*/  @!P0 BRA `(.L_x_8) ;  /* 0xfffffffc00e08947 */ /* 0x000fea000383ffff */
.L_x_7:
[----:B0-----:R-:W-:Y:S05]  /*05f0*/  BSYNC.RECONVERGENT B0 ;  /* 0x0000000000007941 */ /* 0x001fea0003800200 */
.L_x_6:
[----:B------:R-:W0:Y:S01]  /*0600*/  SHFL.BFLY PT, R7, R0, 0x10, 0x1f ;  /* 0x0e001f0000077f89 */ /* 0x000e2200000e0000 */
[----:B------:R-:W-:Y:S02]  /*0610*/  ISETP.NE.AND P0, PT, R16, RZ, PT ;  /* 0x000000ff1000720c */ /* 0x000fe40003f05270 */
[----:B------:R-:W-:Y:S01]  /*0620*/  ISETP.GT.U32.AND P1, PT, R11, 0x1f, PT ;  /* 0x0000001f0b00780c */ /* 0x000fe20003f24070 */
[----:B0-----:R-:W-:-:S05]  /*0630*/  FADD R7, R7, R0 ;  /* 0x0000000007077221 */ /* 0x001fca0000000000 */
[----:B------:R-:W0:Y:S02]  /*0640*/  SHFL.BFLY PT, R2, R7, 0x8, 0x1f ;  /* 0x0d001f0007027f89 */ /* 0x000e2400000e0000 */
[----:B0-----:R-:W-:-:S05]  /*0650*/  FADD R2, R7, R2 ;  /* 0x0000000207027221 */ /* 0x001fca0000000000 */
[----:B------:R-:W0:Y:S02]  /*0660*/  SHFL.BFLY PT, R13, R2, 0x4, 0x1f ;  /* 0x0c801f00020d7f89 */ /* 0x000e2400000e0000 */
[----:B0-----:R-:W-:-:S05]  /*0670*/  FADD R13, R2, R13 ;  /* 0x0000000d020d7221 */ /* 0x001fca0000000000 */
[----:B------:R-:W0:Y:S02]  /*0680*/  SHFL.BFLY PT, R6, R13, 0x2, 0x1f ;  /* 0x0c401f000d067f89 */ /* 0x000e2400000e0000 */
[----:B0-----:R-:W-:-:S05]  /*0690*/  FADD R6, R13, R6 ;  /* 0x000000060d067221 */ /* 0x001fca0000000000 */
[----:B--2---:R-:W3:Y:S02]  /*06a0*/  SHFL.BFLY PT, R17, R6, 0x1, 0x1f ;  /* 0x0c201f0006117f89 */ /* 0x004ee400000e0000 */
[----:B---3--:R-:W-:-:S05]  /*06b0*/  FADD R18, R6, R17 ;  /* 0x0000001106127221 */ /* 0x008fca0000000000 */
[----:B------:R0:W-:Y:S01]  /*06c0*/  @!P0 STS [R15+UR4], R18 ;  /* 0x000000120f008988 */ /* 0x0001e20008000804 */
[----:B------:R-:W-:Y:S06]  /*06d0*/  BAR.SYNC.DEFER_BLOCKING 0x0 ;  /* 0x0000000000007b1d */ /* 0x000fec0000010000 */
[----:B------:R-:W-:Y:S05]  /*06e0*/  @P1 BRA `(.L_x_9) ;  /* 0x00000000004c1947 */ /* 0x000fea0003800000 */
[----:B------:R-:W-:Y:S01]  /*06f0*/  ISETP.GE.U32.AND P1, PT, R16, UR10, PT ;  /* 0x0000000a10007c0c */ /* 0x000fe2000bf26070 */
[----:B------:R-:W-:Y:S01]  /*0700*/  IMAD.MOV.U32 R6, RZ, RZ, RZ ;  /* 0x000000ffff067224 */ /* 0x000fe200078e00ff */
[----:B------:R-:W-:-:S11]  /*0710*/  UMOV UR5, 0xffffffff ;  /* 0xffffffff00057882 */ /* 0x000fd60000000000 */
[----:B------:R2:W3:Y:S01]  /*0720*/  @!P1 LDS R6, [R14] ;  /* 0x000000000e069984 */ /* 0x0004e20000000800 */
[----:B------:R-:W-:Y:S05]  /*0730*/  BRA.DIV UR5, `(.L_x_10) ;  /* 0x0000001205047947 */ /* 0x000fea000b800000 */
[----:B---3--:R-:W3:Y:S02]  /*0740*/  SHFL.BFLY PT, R13, R6, 0x10, 0x1f ;  /* 0x0e001f00060d7f89 */ /* 0x008ee400000e0000 */
[----:B---3--:R-:W-:-:S05]  /*0750*/  FADD R13, R13, R6 ;  /* 0x000000060d0d7221 */ /* 0x008fca0000000000 */
[----:B0-----:R-:W0:Y:S02]  /*0760*/  SHFL.BFLY PT, R18, R13, 0x8, 0x1f ;  /* 0x0d001f000d127f89 */ /* 0x001e2400000e0000 */
[----:B0-----:R-:W-:-:S05]  /*0770*/  FADD R18, R13, R18 ;  /* 0x000000120d127221 */ /* 0x001fca0000000000 */
[----:B------:R-:W0:Y:S02]  /*0780*/  SHFL.BFLY PT, R17, R18, 0x4, 0x1f ;  /* 0x0c801f0012117f89 */ /* 0x000e2400000e0000 */
[----:B0-----:R-:W-:-:S05]  /*0790*/  FADD R17, R18, R17 ;  /* 0x0000001112117221 */ /* 0x001fca0000000000 */
[----:B------:R-:W0:Y:S02]  /*07a0*/  SHFL.BFLY PT, R20, R17, 0x2, 0x1f ;  /* 0x0c401f0011147f89 */ /* 0x000e2400000e0000 */
[----:B0-----:R-:W-:-:S05]  /*07b0*/  FADD R20, R17, R20 ;  /* 0x0000001411147221 */ /* 0x001fca0000000000 */
[----:B------:R0:W3:Y:S02]  /*07c0*/  SHFL.BFLY PT, R19, R20, 0x1, 0x1f ;  /* 0x0c201f0014137f89 */ /* 0x0000e400000e0000 */
.L_x_39:
[----:B------:R-:W4:Y:S01]  /*07d0*/  @!P0 S2R R7, SR_CgaCtaId ;  /* 0x0000000000078919 */ /* 0x000f220000008800 */
[----:B------:R-:W-:Y:S01]  /*07e0*/  @!P0 MOV R0, 0x400 ;  /* 0x0000040000008802 */ /* 0x000fe20000000f00 */
[----:B---3--:R-:W-:-:S03]  /*07f0*/  FADD R19, R20, R19 ;  /* 0x0000001314137221 */ /* 0x008fc60000000000 */
[----:B----4-:R-:W-:-:S05]  /*0800*/  @!P0 LEA R0, R7, R0, 0x18 ;  /* 0x0000000007008211 */ /* 0x010fca00078ec0ff */
[----:B------:R3:W-:Y:S02]  /*0810*/  @!P0 STS [R0], R19 ;  /* 0x0000001300008388 */ /* 0x0007e40000000800 */
.L_x_9:
[----:B------:R-:W4:Y:S02]  /*0820*/  LDCU UR5, c[0x0][0x3ac] ;  /* 0x00007580ff0577ac */ /* 0x000f240008000800 */
[----:B----4-:R-:W-:Y:S01]  /*0830*/  ISETP.GE.AND P2, PT, R11, UR5, PT ;  /* 0x000000050b007c0c */ /* 0x010fe2000bf46270 */
[----:B------:R-:W-:Y:S05]  /*0840*/  WARPSYNC.ALL ;  /* 0x0000000000007948 */ /* 0x000fea0003800000 */
[----:B------:R-:W4:Y:S08]  /*0850*/  S2UR UR6, SR_CgaCtaId ;  /* 0x00000000000679c3 */ /* 0x000f300000008800 */
[----:B------:R-:W-:Y:S06]  /*0860*/  BAR.SYNC.DEFER_BLOCKING 0x0 ;  /* 0x0000000000007b1d */ /* 0x000fec0000010000 */
[----:B------:R-:W-:Y:S01]  /*0870*/  UMOV UR5, 0x400 ;  /* 0x0000040000057882 */ /* 0x000fe20000000000 */
[----:B---3--:R-:W3:Y:S01]  /*0880*/  MUFU.RCP R0, R3 ;  /* 0x0000000300007308 */ /* 0x008ee20000001000 */
[----:B----4-:R-:W-:Y:S01]  /*0890*/  ULEA UR5, UR6, UR5, 0x18 ;  /* 0x0000000506057291 */ /* 0x010fe2000f8ec0ff */
[----:B---3--:R-:W-:-:S04]  /*08a0*/  FFMA R7, -R3, R0, 1 ;  /* 0x3f80000003077423 */ /* 0x008fc80000000100 */
[----:B------:R-:W-:-:S04]  /*08b0*/  FFMA R0, R0, R7, R0 ;  /* 0x0000000700007223 */ /* 0x000fc80000000000 */
[----:B------:R-:W3:Y:S02]  /*08c0*/  LDS R2, [UR5] ;  /* 0x00000005ff027984 */ /* 0x000ee40008000800 */
[----:B---3--:R-:W3:Y:S01]  /*08d0*/  FCHK P0, R2, R3 ;  /* 0x0000000302007302 */ /* 0x008ee20000000000 */
[----:B------:R-:W-:-:S04]  /*08e0*/  FFMA R7, R0, R2, RZ ;  /* 0x0000000200077223 */ /* 0x000fc800000000ff */
[----:B------:R-:W-:-:S04]  /*08f0*/  FFMA R6, -R3, R7, R2 ;  /* 0x0000000703067223 */ /* 0x000fc80000000102 */
[----:B------:R-:W-:Y:S01]  /*0900*/  FFMA R0, R0, R6, R7 ;  /* 0x0000000600007223 */ /* 0x000fe20000000007 */
[----:B---3--:R-:W-:Y:S06]  /*0910*/  @!P0 BRA `(.L_x_11) ;  /* 0x00000000000c8947 */ /* 0x008fec0003800000 */
[----:B------:R-:W-:Y:S01]  /*0920*/  IMAD.MOV.U32 R0, RZ, RZ, R2 ;  /* 0x000000ffff007224 */ /* 0x000fe200078e0002 */
[----:B------:R-:W-:-:S07]  /*0930*/  MOV R2, 0x950 ;  /* 0x0000095000027802 */ /* 0x000fce0000000f00 */
[----:B012---:R-:W-:Y:S05]  /*0940*/  CALL.REL.NOINC `($__internal_1_$__cuda_sm3x_div_rn_noftz_f32_slowpath) ;  /* 0x0000001400787944 */ /* 0x007fea0003c00000 */
.L_x_11:
[----:B------:R-:W3:Y:S01]  /*0950*/  LDCU UR5, c[0x0][0x3b0] ;  /* 0x00007600ff0577ac */ /* 0x000ee20008000800 */
[----:B------:R-:W-:Y:S01]  /*0960*/  BSSY.RECONVERGENT B0, `(.L_x_12) ;  /* 0x0000036000007945 */ /* 0x000fe20003800200 */
[----:B------:R-:W4:Y:S01]  /*0970*/  LDCU UR6, c[0x0][0x3ac] ;  /* 0x00007580ff0677ac */ /* 0x000f220008000800 */
[----:B------:R-:W0:Y:S01]  /*0980*/  LDCU UR11, c[0x0][0x3ac] ;  /* 0x00007580ff0b77ac */ /* 0x000e220008000800 */
[----:B---3--:R-:W-:Y:S01]  /*0990*/  FADD R2, R0, UR5 ;  /* 0x0000000500027e21 */ /* 0x008fe20008000000 */
[----:B------:R-:W-:-:S04]  /*09a0*/  HFMA2 R0, -RZ, RZ, 0, 0 ;  /* 0x00000000ff007431 */ /* 0x000fc800000001ff */
[----:B------:R-:W-:-:S13]  /*09b0*/  FSETP.GEU.AND P0, PT, |R2|, 1.175494350822287508e-38, PT ;  /* 0x008000000200780b */ /* 0x000fda0003f0e200 */
[----:B------:R-:W-:-:S04]  /*09c0*/  @!P0 FMUL R2, R2, 16777216 ;  /* 0x4b80000002028820 */ /* 0x000fc80000400000 */
[----:B------:R-:W3:Y:S02]  /*09d0*/  MUFU.RSQ R13, R2 ;  /* 0x00000002000d7308 */ /* 0x000ee40000001400 */
[----:B---3--:R-:W-:Y:S01]  /*09e0*/  @!P0 FMUL R13, R13, 4096 ;  /* 0x458000000d0d8820 */ /* 0x008fe20000400000 */
[----:B0---4-:R-:W-:Y:S06]  /*09f0*/  @P2 BRA `(.L_x_13) ;  /* 0x0000000000b02947 */ /* 0x011fec0003800000 */
[----:B------:R-:W0:Y:S01]  /*0a00*/  LDCU.64 UR12, c[0x0][0x3a0] ;  /* 0x00007400ff0c77ac */ /* 0x000e220008000a00 */
[----:B------:R-:W-:Y:S01]  /*0a10*/  IMAD.MOV.U32 R0, RZ, RZ, RZ ;  /* 0x000000ffff007224 */ /* 0x000fe200078e00ff */
[----:B------:R-:W3:Y:S01]  /*0a20*/  LDCU UR5, c[0x0][0x3b4] ;  /* 0x00007680ff0577ac */ /* 0x000ee20008000800 */
[----:B0-----:R-:W-:Y:S02]  /*0a30*/  ISETP.NE.U32.AND P0, PT, RZ, UR12, PT ;  /* 0x0000000cff007c0c */ /* 0x001fe4000bf05070 */
[----:B---3--:R-:W-:Y:S02]  /*0a40*/  ISETP.NE.AND P1, PT, RZ, UR5, PT ;  /* 0x00000005ff007c0c */ /* 0x008fe4000bf25270 */
[----:B------:R-:W-:-:S13]  /*0a50*/  ISETP.NE.AND.EX P0, PT, RZ, UR13, PT, P0 ;  /* 0x0000000dff007c0c */ /* 0x000fda000bf05300 */
[----:B------:R-:W-:Y:S05]  /*0a60*/  @P1 BRA P0, `(.L_x_14) ;  /* 0x0000000000481947 */ /* 0x000fea0000000000 */
[----:B------:R-:W0:Y:S01]  /*0a70*/  LDC.64 R2, c[0x0][0x398] ;  /* 0x0000e600ff027b82 */ /* 0x000e220000000a00 */
[----:B------:R-:W-:Y:S01]  /*0a80*/  BSSY.RECONVERGENT B1, `(.L_x_15) ;  /* 0x000000f000017945 */ /* 0x000fe20003800200 */
[----:B------:R-:W-:-:S07]  /*0a90*/  IMAD.MOV.U32 R17, RZ, RZ, R11 ;  /* 0x000000ffff117224 */ /* 0x000fce00078e000b */
.L_x_16:
[----:B------:R-:W-:-:S06]  /*0aa0*/  IMAD.WIDE R18, R17, 0x2, R4 ;  /* 0x0000000211127825 */ /* 0x000fcc00078e0204 */
[----:B------:R-:W3:Y:S01]  /*0ab0*/  LDG.E.U16.CONSTANT R18, desc[UR8][R18.64] ;  /* 0x0000000812127981 */ /* 0x000ee2000c1e9500 */
[----:B0-----:R-:W-:-:S06]  /*0ac0*/  IMAD.WIDE R6, R17, 0x2, R2 ;  /* 0x0000000211067825 */ /* 0x001fcc00078e0202 */
[----:B------:R-:W4:Y:S01]  /*0ad0*/  LDG.E.U16.CONSTANT R6, desc[UR8][R6.64] ;  /* 0x0000000806067981 */ /* 0x000f22000c1e9500 */
[----:B------:R-:W-:-:S05]  /*0ae0*/  VIADD R17, R17, UR7 ;  /* 0x0000000711117c36 */ /* 0x000fca0008000000 */
[----:B------:R-:W-:Y:S02]  /*0af0*/  ISETP.GE.AND P0, PT, R17, UR6, PT ;  /* 0x0000000611007c0c */ /* 0x000fe4000bf06270 */
[----:B---3--:R-:W-:-:S05]  /*0b00*/  SHF.L.U32 R21, R18, 0x10, RZ ;  /* 0x0000001012157819 */ /* 0x008fca00000006ff */
[----:B------:R-:W-:Y:S01]  /*0b10*/  FADD R22, R21, -R8 ;  /* 0x8000000815167221 */ /* 0x000fe20000000000 */
[----:B----4-:R-:W-:-:S03]  /*0b20*/  IMAD.U32 R20, R6, 0x10000, RZ ;  /* 0x0001000006147824 */ /* 0x010fc600078e00ff */
[----:B------:R-:W-:-:S04]  /*0b30*/  FMUL R21, R13, R22 ;  /* 0x000000160d157220 */ /* 0x000fc80000400000 */
[----:B------:R-:W-:-:S05]  /*0b40*/  FMUL R21, R20, R21 ;  /* 0x0000001514157220 */ /* 0x000fca0000400000 */
[----:B------:R-:W-:Y:S01]  /*0b50*/  FMNMX R0, |R21|, R0, !PT ;  /* 0x0000000015007209 */ /* 0x000fe20007800200 */
[----:B------:R-:W-:Y:S06]  /*0b60*/  @!P0 BRA `(.L_x_16) ;  /* 0xfffffffc00cc8947 */ /* 0x000fec000383ffff */
[----:B------:R-:W-:Y:S05]  /*0b70*/  BSYNC.RECONVERGENT B1 ;  /* 0x0000000000017941 */ /* 0x000fea0003800200 */
.L_x_15:
[----:B------:R-:W-:Y:S05]  /*0b80*/  BRA `(.L_x_13) ;  /* 0x00000000004c7947 */ /* 0x000fea0003800000 */
.L_x_14:
[----:B------:R-:W0:Y:S01]  /*0b90*/  LDC.64 R2, c[0x0][0x398] ;  /* 0x0000e600ff027b82 */ /* 0x000e220000000a00 */
[----:B------:R-:W-:-:S07]  /*0ba0*/  MOV R17, R11 ;  /* 0x0000000b00117202 */ /* 0x000fce0000000f00 */
[----:B------:R-:W3:Y:S02]  /*0bb0*/  LDC.64 R6, c[0x0][0x3a0] ;  /* 0x0000e800ff067b82 */ /* 0x000ee40000000a00 */
.L_x_17:
[----:B------:R-:W-:-:S04]  /*0bc0*/  IMAD.WIDE R22, R17, 0x2, R4 ;  /* 0x0000000211167825 */ /* 0x000fc800078e0204 */
[C---:B0-----:R-:W-:Y:S02]  /*0bd0*/  IMAD.WIDE R18, R17.reuse, 0x2, R2 ;  /* 0x0000000211127825 */ /* 0x041fe400078e0202 */
[----:B------:R-:W4:Y:S02]  /*0be0*/  LDG.E.U16.CONSTANT R22, desc[UR8][R22.64] ;  /* 0x0000000816167981 */ /* 0x000f24000c1e9500 */
[C---:B---3--:R-:W-:Y:S02]  /*0bf0*/  IMAD.WIDE R20, R17.reuse, 0x2, R6 ;  /* 0x0000000211147825 */ /* 0x048fe400078e0206 */
[----:B------:R-:W3:Y:S04]  /*0c00*/  LDG.E.U16.CONSTANT R18, desc[UR8][R18.64] ;  /* 0x0000000812127981 */ /* 0x000ee8000c1e9500 */
[----:B------:R-:W5:Y:S01]  /*0c10*/  LDG.E.U16.CONSTANT R20, desc[UR8][R20.64] ;  /* 0x0000000814147981 */ /* 0x000f62000c1e9500 */
[----:B------:R-:W-:-:S05]  /*0c20*/  VIADD R17, R17, UR7 ;  /* 0x0000000711117c36 */ /* 0x000fca0008000000 */
[----:B------:R-:W-:Y:S01]  /*0c30*/  ISETP.GE.AND P0, PT, R17, UR11, PT ;  /* 0x0000000b11007c0c */ /* 0x000fe2000bf06270 */
[----:B----4-:R-:W-:-:S04]  /*0c40*/  IMAD.U32 R25, R22, 0x10000, RZ ;  /* 0x0001000016197824 */ /* 0x010fc800078e00ff */
[----:B------:R-:W-:Y:S01]  /*0c50*/  FADD R26, R25, -R8 ;  /* 0x80000008191a7221 */ /* 0x000fe20000000000 */
[----:B---3--:R-:W-:Y:S01]  /*0c60*/  SHF.L.U32 R24, R18, 0x10, RZ ;  /* 0x0000001012187819 */ /* 0x008fe200000006ff */
[----:B-----5:R-:W-:Y:S02]  /*0c70*/  IMAD.U32 R27, R20, 0x10000, RZ ;  /* 0x00010000141b7824 */ /* 0x020fe400078e00ff */
[----:B------:R-:W-:-:S04]  /*0c80*/  FMUL R25, R13, R26 ;  /* 0x0000001a0d197220 */ /* 0x000fc80000400000 */
[----:B------:R-:W-:-:S05]  /*0c90*/  FFMA R25, R24, R25, R27 ;  /* 0x0000001918197223 */ /* 0x000fca000000001b */
[----:B------:R-:W-:Y:S01]  /*0ca0*/  FMNMX R0, |R25|, R0, !PT ;  /* 0x0000000019007209 */ /* 0x000fe20007800200 */
[----:B------:R-:W-:Y:S06]  /*0cb0*/  @!P0 BRA `(.L_x_17) ;  /* 0xfffffffc00c08947 */ /* 0x000fec000383ffff */
.L_x_13:
[----:B------:R-:W-:Y:S05]  /*0cc0*/  BSYNC.RECONVERGENT B0 ;  /* 0x0000000000007941 */ /* 0x000fea0003800200 */
.L_x_12:
[----:B------:R-:W0:Y:S01]  /*0cd0*/  SHFL.BFLY PT, R3, R0, 0x10, 0x1f ;  /* 0x0e001f0000037f89 */ /* 0x000e2200000e0000 */
[----:B------:R-:W-:Y:S02]  /*0ce0*/  ISETP.NE.AND P0, PT, R16, RZ, PT ;  /* 0x000000ff1000720c */ /* 0x000fe40003f05270 */
[----:B------:R-:W-:Y:S02]  /*0cf0*/  ISETP.GT.U32.AND P1, PT, R11, 0x1f, PT ;  /* 0x0000001f0b00780c */ /* 0x000fe40003f24070 */
[----:B0-----:R-:W-:-:S05]  /*0d00*/  FMNMX R3, R3, R0, !PT ;  /* 0x0000000003037209 */ /* 0x001fca0007800000 */
[----:B------:R-:W0:Y:S02]  /*0d10*/  SHFL.BFLY PT, R2, R3, 0x8, 0x1f ;  /* 0x0d001f0003027f89 */ /* 0x000e2400000e0000 */
[----:B0-----:R-:W-:-:S05]  /*0d20*/  FMNMX R2, R3, R2, !PT ;  /* 0x0000000203027209 */ /* 0x001fca0007800000 */
[----:B------:R-:W0:Y:S02]  /*0d30*/  SHFL.BFLY PT, R7, R2, 0x4, 0x1f ;  /* 0x0c801f0002077f89 */ /* 0x000e2400000e0000 */
[----:B0-----:R-:W-:-:S05]  /*0d40*/  FMNMX R7, R2, R7, !PT ;  /* 0x0000000702077209 */ /* 0x001fca0007800000 */
[----:B------:R-:W0:Y:S02]  /*0d50*/  SHFL.BFLY PT, R6, R7, 0x2, 0x1f ;  /* 0x0c401f0007067f89 */ /* 0x000e2400000e0000 */
[----:B0-----:R-:W-:-:S05]  /*0d60*/  FMNMX R6, R7, R6, !PT ;  /* 0x0000000607067209 */ /* 0x001fca0007800000 */
[----:B------:R-:W0:Y:S02]  /*0d70*/  SHFL.BFLY PT, R17, R6, 0x1, 0x1f ;  /* 0x0c201f0006117f89 */ /* 0x000e2400000e0000 */
[----:B0-----:R-:W-:-:S05]  /*0d80*/  FMNMX R18, R6, R17, !PT ;  /* 0x0000001106127209 */ /* 0x001fca0007800000 */
[----:B------:R0:W-:Y:S01]  /*0d90*/  @!P0 STS [R15+UR4], R18 ;  /* 0x000000120f008988 */ /* 0x0001e20008000804 */
[----:B------:R-:W-:Y:S06]  /*0da0*/  BAR.SYNC.DEFER_BLOCKING 0x0 ;  /* 0x0000000000007b1d */ /* 0x000fec0000010000 */
[----:B------:R-:W-:Y:S05]  /*0db0*/  @P1 BRA `(.L_x_18) ;  /* 0x00000000004c1947 */ /* 0x000fea0003800000 */
[----:B------:R-:W-:Y:S01]  /*0dc0*/  ISETP.GE.U32.AND P1, PT, R16, UR10, PT ;  /* 0x0000000a10007c0c */ /* 0x000fe2000bf26070 */
[----:B------:R-:W-:Y:S01]  /*0dd0*/  IMAD.MOV.U32 R3, RZ, RZ, RZ ;  /* 0x000000ffff037224 */ /* 0x000fe200078e00ff */
[----:B------:R-:W-:-:S11]  /*0de0*/  UMOV UR4, 0xffffffff ;  /* 0xffffffff00047882 */ /* 0x000fd60000000000 */
[----:B------:R3:W4:Y:S01]  /*0df0*/  @!P1 LDS R3, [R14] ;  /* 0x000000000e039984 */ /* 0x0007220000000800 */
[----:B------:R-:W-:Y:S05]  /*0e00*/  BRA.DIV UR4, `(.L_x_19) ;  /* 0x0000000a04e07947 */ /* 0x000fea000b800000 */
[----:B----4-:R-:W4:Y:S02]  /*0e10*/  SHFL.BFLY PT, R6, R3, 0x10, 0x1f ;  /* 0x0e001f0003067f89 */ /* 0x010f2400000e0000 */
[----:B----4-:R-:W-:-:S05]  /*0e20*/  FMNMX R6, R6, R3, !PT ;  /* 0x0000000306067209 */ /* 0x010fca0007800000 */
[----:B0-----:R-:W0:Y:S02]  /*0e30*/  SHFL.BFLY PT, R15, R6, 0x8, 0x1f ;  /* 0x0d001f00060f7f89 */ /* 0x001e2400000e0000 */
[----:B0-----:R-:W-:-:S05]  /*0e40*/  FMNMX R15, R6, R15, !PT ;  /* 0x0000000f060f7209 */ /* 0x001fca0007800000 */
[----:B-123--:R-:W0:Y:S02]  /*0e50*/  SHFL.BFLY PT, R14, R15, 0x4, 0x1f ;  /* 0x0c801f000f0e7f89 */ /* 0x00ee2400000e0000 */
[----:B0-----:R-:W-:-:S05]  /*0e60*/  FMNMX R14, R15, R14, !PT ;  /* 0x0000000e0f0e7209 */ /* 0x001fca0007800000 */
[----:B------:R-:W0:Y:S02]  /*0e70*/  SHFL.BFLY PT, R17, R14, 0x2, 0x1f ;  /* 0x0c401f000e117f89 */ /* 0x000e2400000e0000 */
[----:B0-----:R-:W-:-:S05]  /*0e80*/  FMNMX R17, R14, R17, !PT ;  /* 0x000000110e117209 */ /* 0x001fca0007800000 */
[----:B------:R0:W1:Y:S02]  /*0e90*/  SHFL.BFLY PT, R16, R17, 0x1, 0x1f ;  /* 0x0c201f0011107f89 */ /* 0x00006400000e0000 */
.L_x_45:
[----:B------:R-:W2:Y:S01]  /*0ea0*/  @!P0 S2R R3, SR_CgaCtaId ;  /* 0x0000000000038919 */ /* 0x000ea20000008800 */
[----:B------:R-:W-:Y:S02]  /*0eb0*/  @!P0 MOV R0, 0x400 ;  /* 0x0000040000008802 */ /* 0x000fe40000000f00 */
[----:B-1----:R-:W-:Y:S02]  /*0ec0*/  FMNMX R16, R17, R16, !PT ;  /* 0x0000001011107209 */ /* 0x002fe40007800000 */
[----:B--2---:R-:W-:-:S05]  /*0ed0*/  @!P0 LEA R3, R3, R0, 0x18 ;  /* 0x0000000003038211 */ /* 0x004fca00078ec0ff */
[----:B------:R3:W-:Y:S02]  /*0ee0*/  @!P0 STS [R3], R16 ;  /* 0x0000001003008388 */ /* 0x0007e40000000800 */
.L_x_18:
[----:B------:R-:W4:Y:S02]  /*0ef0*/  LDCU UR4, c[0x0][0x3ac] ;  /* 0x00007580ff0477ac */ /* 0x000f240008000800 */
[----:B----4-:R-:W-:Y:S01]  /*0f00*/  ISETP.GE.AND P2, PT, R11, UR4, PT ;  /* 0x000000040b007c0c */ /* 0x010fe2000bf46270 */
[----:B------:R-:W-:Y:S05]  /*0f10*/  WARPSYNC.ALL ;  /* 0x0000000000007948 */ /* 0x000fea0003800000 */
[----:B------:R-:W4:Y:S08]  /*0f20*/  S2UR UR5, SR_CgaCtaId ;  /* 0x00000000000579c3 */ /* 0x000f300000008800 */
[----:B------:R-:W-:Y:S01]  /*0f30*/  BAR.SYNC.DEFER_BLOCKING 0x0 ;  /* 0x0000000000007b1d */ /* 0x000fe20000010000 */
[----:B---3--:R-:W-:-:S02]  /*0f40*/  HFMA2 R3, -RZ, RZ, 0.8837890625, 10.2890625 ;  /* 0x3b124925ff037431 */ /* 0x008fc400000001ff */
[----:B------:R-:W-:-:S03]  /*0f50*/  IMAD.MOV.U32 R2, RZ, RZ, 0x43e00000 ;  /* 0x43e00000ff027424 */ /* 0x000fc600078e00ff */
[----:B------:R-:W-:Y:S01]  /*0f60*/  UMOV UR4, 0x400 ;  /* 0x0000040000047882 */ /* 0x000fe20000000000 */
[----:B------:R-:W-:-:S04]  /*0f70*/  FFMA R2, R3, -R2, 1 ;  /* 0x3f80000003027423 */ /* 0x000fc80000000802 */
[----:B------:R-:W-:Y:S01]  /*0f80*/  FFMA R3, R2, R3, 0.0022321429569274187088 ;  /* 0x3b12492502037423 */ /* 0x000fe20000000003 */
[----:B----4-:R-:W-:-:S09]  /*0f90*/  ULEA UR4, UR5, UR4, 0x18 ;  /* 0x0000000405047291 */ /* 0x010fd2000f8ec0ff */
[----:B------:R-:W3:Y:S02]  /*0fa0*/  LDS R0, [UR4] ;  /* 0x00000004ff007984 */ /* 0x000ee40008000800 */
[----:B---3--:R-:W3:Y:S01]  /*0fb0*/  FCHK P0, R0, 448 ;  /* 0x43e0000000007902 */ /* 0x008ee20000000000 */
[----:B------:R-:W-:-:S04]  /*0fc0*/  FFMA R2, R0, R3, RZ ;  /* 0x0000000300027223 */ /* 0x000fc800000000ff */
[----:B------:R-:W-:-:S04]  /*0fd0*/  FFMA R6, R2, -448, R0 ;  /* 0xc3e0000002067823 */ /* 0x000fc80000000000 */
[----:B-12---:R-:W-:Y:S01]  /*0fe0*/  FFMA R14, R3, R6, R2 ;  /* 0x00000006030e7223 */ /* 0x006fe20000000002 */
[----:B---3--:R-:W-:Y:S06]  /*0ff0*/  @!P0 BRA `(.L_x_20) ;  /* 0x0000000000108947 */ /* 0x008fec0003800000 */
[----:B------:R-:W-:Y:S01]  /*1000*/  IMAD.MOV.U32 R3, RZ, RZ, 0x43e00000 ;  /* 0x43e00000ff037424 */ /* 0x000fe200078e00ff */
[----:B------:R-:W-:-:S07]  /*1010*/  MOV R2, 0x1030 ;  /* 0x0000103000027802 */ /* 0x000fce0000000f00 */
[----:B0-----:R-:W-:Y:S05]  /*1020*/  CALL.REL.NOINC `($__internal_1_$__cuda_sm3x_div_rn_noftz_f32_slowpath) ;  /* 0x0000000c00c07944 */ /* 0x001fea0003c00000 */
[----:B------:R-:W-:-:S07]  /*1030*/  MOV R14, R0 ;  /* 0x00000000000e7202 */ /* 0x000fce0000000f00 */
.L_x_20:
[----:B------:R-:W-:-:S05]  /*1040*/  FMNMX R14, R14, 9.9999999600419720025e-13, !PT ;  /* 0x2b8cbccc0e0e7809 */ /* 0x000fca0007800000 */
[----:B------:R-:W-:-:S05]  /*1050*/  VIADD R0, R14, 0x1800000 ;  /* 0x018000000e007836 */ /* 0x000fca0000000000 */
[----:B------:R-:W-:-:S04]  /*1060*/  LOP3.LUT R0, R0, 0x7f800000, RZ, 0xc0, !PT ;  /* 0x7f80000000007812 */ /* 0x000fc800078ec0ff */
[----:B------:R-:W-:-:S13]  /*1070*/  ISETP.GT.U32.AND P0, PT, R0, 0x1ffffff, PT ;  /* 0x01ffffff0000780c */ /* 0x000fda0003f04070 */
[----:B------:R-:W-:Y:S05]  /*1080*/  @P0 BRA `(.L_x_21) ;  /* 0x00000000000c0947 */ /* 0x000fea0003800000 */
[----:B------:R-:W-:-:S07]  /*1090*/  MOV R2, 0x10b0 ;  /* 0x000010b000027802 */ /* 0x000fce0000000f00 */
[----:B0-----:R-:W-:Y:S05]  /*10a0*/  CALL.REL.NOINC `($__internal_0_$__cuda_sm20_rcp_rn_f32_slowpath) ;  /* 0x0000000800cc7944 */ /* 0x001fea0003c00000 */
[----:B------:R-:W-:Y:S05]  /*10b0*/  BRA `(.L_x_22) ;  /* 0x0000000000107947 */ /* 0x000fea0003800000 */
.L_x_21:
[----:B------:R-:W1:Y:S02]  /*10c0*/  MUFU.RCP R3, R14 ;  /* 0x0000000e00037308 */ /* 0x000e640000001000 */
[----:B-1----:R-:W-:-:S04]  /*10d0*/  FFMA R0, R14, R3, -1 ;  /* 0xbf8000000e007423 */ /* 0x002fc80000000003 */
[----:B------:R-:W-:-:S04]  /*10e0*/  FADD.FTZ R0, -R0, -RZ ;  /* 0x800000ff00007221 */ /* 0x000fc80000010100 */
[----:B------:R-:W-:-:S07]  /*10f0*/  FFMA R0, R3, R0, R3 ;  /* 0x0000000003007223 */ /* 0x000fce0000000003 */
.L_x_22:
[----:B------:R-:W1:Y:S01]  /*1100*/  LDCU UR13, c[0x0][0x3ac] ;  /* 0x00007580ff0d77ac */ /* 0x000e620008000800 */
[----:B------:R-:W-:Y:S01]  /*1110*/  BSSY.RECONVERGENT B0, `(.L_x_23) ;  /* 0x0000038000007945 */ /* 0x000fe20003800200 */
[----:B------:R-:W2:Y:S01]  /*1120*/  LDCU UR12, c[0x0][0x3ac] ;  /* 0x00007580ff0c77ac */ /* 0x000ea20008000800 */
[----:B------:R-:W3:Y:S01]  /*1130*/  LDCU.64 UR4, c[0x0][0x380] ;  /* 0x00007000ff0477ac */ /* 0x000ee20008000a00 */
[----:B------:R-:W4:Y:S01]  /*1140*/  LDCU.64 UR14, c[0x0][0x380] ;  /* 0x00007000ff0e77ac */ /* 0x000f220008000a00 */
[----:B------:R-:W-:Y:S05]  /*1150*/  @P2 BRA `(.L_x_24) ;  /* 0x0000000000cc2947 */ /* 0x000fea0003800000 */
[----:B------:R-:W5:Y:S01]  /*1160*/  LDCU.64 UR10, c[0x0][0x3a0] ;  /* 0x00007400ff0a77ac */ /* 0x000f620008000a00 */
[----:B------:R-:W1:Y:S01]  /*1170*/  LDC.64 R2, c[0x0][0x398] ;  /* 0x0000e600ff027b82 */ /* 0x000e620000000a00 */
[----:B0-----:R-:W-:Y:S01]  /*1180*/  IMAD.MOV.U32 R15, RZ, RZ, R11 ;  /* 0x000000ffff0f7224 */ /* 0x001fe200078e000b */
[----:B------:R-:W0:Y:S01]  /*1190*/  LDCU UR6, c[0x0][0x3b4] ;  /* 0x00007680ff0677ac */ /* 0x000e220008000800 */
[----:B-----5:R-:W-:Y:S02]  /*11a0*/  ISETP.NE.U32.AND P0, PT, RZ, UR10, PT ;  /* 0x0000000aff007c0c */ /* 0x020fe4000bf05070 */
[----:B0-----:R-:W-:Y:S02]  /*11b0*/  ISETP.NE.AND P1, PT, RZ, UR6, PT ;  /* 0x00000006ff007c0c */ /* 0x001fe4000bf25270 */
[----:B------:R-:W-:-:S13]  /*11c0*/  ISETP.NE.AND.EX P0, PT, RZ, UR11, PT, P0 ;  /* 0x0000000bff007c0c */ /* 0x000fda000bf05300 */
[----:B------:R-:W-:Y:S05]  /*11d0*/  @P1 BRA P0, `(.L_x_25) ;  /* 0x00000000004c1947 */ /* 0x000fea0000000000 */
.L_x_26:
[----:B0-----:R-:W-:-:S06]  /*11e0*/  IMAD.WIDE R16, R15, 0x2, R4 ;  /* 0x000000020f107825 */ /* 0x001fcc00078e0204 */
[----:B------:R-:W5:Y:S01]  /*11f0*/  LDG.E.U16.CONSTANT R16, desc[UR8][R16.64] ;  /* 0x0000000810107981 */ /* 0x000f62000c1e9500 */
[----:B-1----:R-:W-:-:S06]  /*1200*/  IMAD.WIDE R18, R15, 0x2, R2 ;  /* 0x000000020f127825 */ /* 0x002fcc00078e0202 */
[----:B------:R-:W2:Y:S01]  /*1210*/  LDG.E.U16.CONSTANT R18, desc[UR8][R18.64] ;  /* 0x0000000812127981 */ /* 0x000ea2000c1e9500 */
[----:B------:R-:W-:Y:S02]  /*1220*/  SHF.R.S32.HI R22, RZ, 0x1f, R15 ;  /* 0x0000001fff167819 */ /* 0x000fe4000001140f */
[----:B-----5:R-:W-:-:S05]  /*1230*/  SHF.L.U32 R7, R16, 0x10, RZ ;  /* 0x0000001010077819 */ /* 0x020fca00000006ff */
[----:B------:R-:W-:Y:S01]  /*1240*/  FADD R20, R7, -R8 ;  /* 0x8000000807147221 */ /* 0x000fe20000000000 */
[----:B--2---:R-:W-:-:S03]  /*1250*/  IMAD.U32 R6, R18, 0x10000, RZ ;  /* 0x0001000012067824 */ /* 0x004fc600078e00ff */
[----:B------:R-:W-:-:S04]  /*1260*/  FMUL R7, R13, R20 ;  /* 0x000000140d077220 */ /* 0x000fc80000400000 */
[----:B------:R-:W-:Y:S01]  /*1270*/  FMUL R7, R6, R7 ;  /* 0x0000000706077220 */ /* 0x000fe20000400000 */
[C---:B---3--:R-:W-:Y:S01]  /*1280*/  IADD3 R6, P0, P1, R15.reuse, UR4, R10 ;  /* 0x000000040f067c10 */ /* 0x048fe2000f91e00a */
[----:B------:R-:W-:Y:S02]  /*1290*/  VIADD R15, R15, UR7 ;  /* 0x000000070f0f7c36 */ /* 0x000fe40008000000 */
[----:B------:R-:W-:Y:S01]  /*12a0*/  FMUL R20, R7, R0 ;  /* 0x0000000007147220 */ /* 0x000fe20000400000 */
[----:B------:R-:W-:Y:S02]  /*12b0*/  IADD3.X R7, PT, PT, R22, UR5, R9, P0, P1 ;  /* 0x0000000516077c10 */ /* 0x000fe400087e2409 */
[----:B------:R-:W-:Y:S02]  /*12c0*/  ISETP.GE.AND P0, PT, R15, UR12, PT ;  /* 0x0000000c0f007c0c */ /* 0x000fe4000bf06270 */
[----:B------:R-:W-:-:S05]  /*12d0*/  F2FP.SATFINITE.E4M3.F32.PACK_AB_MERGE_C R17, RZ, R20, RZ ;  /* 0x00000014ff11723e */ /* 0x000fca00048070ff */
[----:B------:R0:W-:Y:S06]  /*12e0*/  STG.E.U8 desc[UR8][R6.64], R17 ;  /* 0x0000001106007986 */ /* 0x0001ec000c101108 */
[----:B------:R-:W-:Y:S05]  /*12f0*/  @!P0 BRA `(.L_x_26) ;  /* 0xfffffffc00b88947 */ /* 0x000fea000383ffff */
[----:B------:R-:W-:Y:S05]  /*1300*/  BRA `(.L_x_24) ;  /* 0x0000000000607947 */ /* 0x000fea0003800000 */
.L_x_25:
[----:B-1----:R-:W0:Y:S01]  /*1310*/  LDC.64 R2, c[0x0][0x398] ;  /* 0x0000e600ff027b82 */ /* 0x002e220000000a00 */
[----:B------:R-:W-:-:S07]  /*1320*/  MOV R15, R11 ;  /* 0x0000000b000f7202 */ /* 0x000fce0000000f00 */
[----:B------:R-:W1:Y:S02]  /*1330*/  LDC.64 R6, c[0x0][0x3a0] ;  /* 0x0000e800ff067b82 */ /* 0x000e640000000a00 */
.L_x_27:
[----:B------:R-:W-:-:S04]  /*1340*/  IMAD.WIDE R20, R15, 0x2, R4 ;  /* 0x000000020f147825 */ /* 0x000fc800078e0204 */
[C---:B-1----:R-:W-:Y:S02]  /*1350*/  IMAD.WIDE R18, R15.reuse, 0x2, R6 ;  /* 0x000000020f127825 */ /* 0x042fe400078e0206 */
[----:B------:R-:W5:Y:S02]  /*1360*/  LDG.E.U16.CONSTANT R20, desc[UR8][R20.64] ;  /* 0x0000000814147981 */ /* 0x000f64000c1e9500 */
[----:B0-----:R-:W-:Y:S02]  /*1370*/  IMAD.WIDE R16, R15, 0x2, R2 ;  /* 0x000000020f107825 */ /* 0x001fe400078e0202 */
[----:B------:R-:W2:Y:S04]  /*1380*/  LDG.E.U16.CONSTANT R18, desc[UR8][R18.64] ;  /* 0x0000000812127981 */ /* 0x000ea8000c1e9500 */
[----:B------:R-:W3:Y:S01]  /*1390*/  LDG.E.U16.CONSTANT R16, desc[UR8][R16.64] ;  /* 0x0000000810107981 */ /* 0x000ee2000c1e9500 */
[----:B-----5:R-:W-:-:S04]  /*13a0*/  IMAD.U32 R23, R20, 0x10000, RZ ;  /* 0x0001000014177824 */ /* 0x020fc800078e00ff */
[----:B------:R-:W-:Y:S01]  /*13b0*/  FADD R24, R23, -R8 ;  /* 0x8000000817187221 */ /* 0x000fe20000000000 */
[----:B--2---:R-:W-:Y:S01]  /*13c0*/  SHF.L.U32 R25, R18, 0x10, RZ ;  /* 0x0000001012197819 */ /* 0x004fe200000006ff */
[----:B---3--:R-:W-:Y:S02]  /*13d0*/  IMAD.U32 R22, R16, 0x10000, RZ ;  /* 0x0001000010167824 */ /* 0x008fe400078e00ff */
[----:B------:R-:W-:-:S04]  /*13e0*/  FMUL R23, R13, R24 ;  /* 0x000000180d177220 */ /* 0x000fc80000400000 */
[----:B------:R-:W-:Y:S01]  /*13f0*/  FFMA R23, R22, R23, R25 ;  /* 0x0000001716177223 */ /* 0x000fe20000000019 */
[----:B------:R-:W-:Y:S02]  /*1400*/  SHF.R.S32.HI R22, RZ, 0x1f, R15 ;  /* 0x0000001fff167819 */ /* 0x000fe4000001140f */
[----:B----4-:R-:W-:Y:S01]  /*1410*/  IADD3 R20, P0, P1, R15, UR14, R10 ;  /* 0x0000000e0f147c10 */ /* 0x010fe2000f91e00a */
[----:B------:R-:W-:-:S03]  /*1420*/  FMUL R23, R23, R0 ;  /* 0x0000000017177220 */ /* 0x000fc60000400000 */
[----:B------:R-:W-:Y:S02]  /*1430*/  IADD3.X R21, PT, PT, R22, UR15, R9, P0, P1 ;  /* 0x0000000f16157c10 */ /* 0x000fe400087e2409 */
[----:B------:R-:W-:Y:S01]  /*1440*/  F2FP.SATFINITE.E4M3.F32.PACK_AB_MERGE_C R23, RZ, R23, RZ ;  /* 0x00000017ff17723e */ /* 0x000fe200048070ff */
[----:B------:R-:W-:-:S04]  /*1450*/  VIADD R15, R15, UR7 ;  /* 0x000000070f0f7c36 */ /* 0x000fc80008000000 */
[----:B------:R0:W-:Y:S01]  /*1460*/  STG.E.U8 desc[UR8][R20.64], R23 ;  /* 0x0000001714007986 */ /* 0x0001e2000c101108 */
[----:B------:R-:W-:-:S13]  /*1470*/  ISETP.GE.AND P0, PT, R15, UR13, PT ;  /* 0x0000000d0f007c0c */ /* 0x000fda000bf06270 */
[----:B0-----:R-:W-:Y:S05]  /*1480*/  @!P0 BRA `(.L_x_27) ;  /* 0xfffffffc00ac8947 */ /* 0x001fea000383ffff */
.L_x_24:
[----:B-1234-:R-:W-:Y:S05]  /*1490*/  BSYNC.RECONVERGENT B0 ;  /* 0x0000000000007941 */ /* 0x01efea0003800200 */
.L_x_23:
[----:B------:R-:W-:-:S13]  /*14a0*/  ISETP.NE.AND P0, PT, R11, RZ, PT ;  /* 0x000000ff0b00720c */ /* 0x000fda0003f05270 */
[----:B------:R-:W-:Y:S05]  /*14b0*/  @P0 EXIT ;  /* 0x000000000000094d */ /* 0x000fea0003800000 */
[----:B------:R-:W1:Y:S02]  /*14c0*/  LDC.64 R2, c[0x0][0x388] ;  /* 0x0000e200ff027b82 */ /* 0x000e640000000a00 */
[----:B-1----:R-:W-:-:S05]  /*14d0*/  IMAD.WIDE.U32 R12, R12, 0x4, R2 ;  /* 0x000000040c0c7825 */ /* 0x002fca00078e0002 */
[----:B------:R-:W-:Y:S01]  /*14e0*/  STG.E desc[UR8][R12.64], R14 ;  /* 0x0000000e0c007986 */ /* 0x000fe2000c101908 */
[----:B------:R-:W-:Y:S05]  /*14f0*/  EXIT ;  /* 0x000000000000794d */ /* 0x000fea0003800000 */
.L_x_4:
[----:B--2---:R-:W-:Y:S01]  /*1500*/  IMAD.MOV.U32 R21, RZ, RZ, R3 ;  /* 0x000000ffff157224 */ /* 0x004fe200078e0003 */
[----:B------:R-:W-:Y:S01]  /*1510*/  MOV R2, 0x10 ;  /* 0x0000001000027802 */ /* 0x000fe20000000f00 */
[----:B------:R-:W-:Y:S02]  /*1520*/  IMAD.MOV.U32 R7, RZ, RZ, 0x1f ;  /* 0x0000001fff077424 */ /* 0x000fe400078e00ff */
[----:B0-----:R-:W-:-:S07]  /*1530*/  IMAD.MOV.U32 R0, RZ, RZ, -0x1 ;  /* 0xffffffffff007424 */ /* 0x001fce00078e00ff */
[----:B-1----:R-:W-:Y:S05]  /*1540*/  WARPSYNC.COLLECTIVE R0, `(.L_x_28) ;  /* 0x0000000000087348 */ /* 0x002fea0003c00000 */
[----:B------:R0:W2:Y:S02]  /*1550*/  SHFL.BFLY P1, R19, R21, R2, R7 ;  /* 0x0c00000215137389 */ /* 0x0000a40000020007 */
[----:B012---:R-:W-:Y:S05]  /*1560*/  ENDCOLLECTIVE ;  /* 0x000000000000791b */ /* 0x007fea0003800000 */
.L_x_28:
[----:B------:R-:W-:Y:S01]  /*1570*/  IMAD.MOV.U32 R2, RZ, RZ, 0x8 ;  /* 0x00000008ff027424 */ /* 0x000fe200078e00ff */
[----:B------:R-:W-:-:S05]  /*1580*/  MOV R6, R19 ;  /* 0x0000001300067202 */ /* 0x000fca0000000f00 */
[----:B------:R-:W-:-:S04]  /*1590*/  FADD R6, R6, R3 ;  /* 0x0000000306067221 */ /* 0x000fc80000000000 */
[----:B------:R-:W-:-:S07]  /*15a0*/  IMAD.MOV.U32 R21, RZ, RZ, R6 ;  /* 0x000000ffff157224 */ /* 0x000fce00078e0006 */
[----:B------:R-:W-:Y:S05]  /*15b0*/  WARPSYNC.COLLECTIVE R0, `(.L_x_29) ;  /* 0x0000000000087348 */ /* 0x000fea0003c00000 */
[----:B------:R0:W1:Y:S02]  /*15c0*/  SHFL.BFLY P1, R19, R21, R2, R7 ;  /* 0x0c00000215137389 */ /* 0x0000640000020007 */
[----:B01----:R-:W-:Y:S05]  /*15d0*/  ENDCOLLECTIVE ;  /* 0x000000000000791b */ /* 0x003fea0003800000 */
.L_x_29:
[----:B------:R-:W-:Y:S01]  /*15e0*/  IMAD.MOV.U32 R2, RZ, RZ, 0x4 ;  /* 0x00000004ff027424 */ /* 0x000fe200078e00ff */
[----:B------:R-:W-:-:S05]  /*15f0*/  MOV R13, R19 ;  /* 0x00000013000d7202 */ /* 0x000fca0000000f00 */
[----:B------:R-:W-:-:S04]  /*1600*/  FADD R13, R6, R13 ;  /* 0x0000000d060d7221 */ /* 0x000fc80000000000 */
[----:B------:R-:W-:-:S07]  /*1610*/  IMAD.MOV.U32 R21, RZ, RZ, R13 ;  /* 0x000000ffff157224 */ /* 0x000fce00078e000d */
[----:B------:R-:W-:Y:S05]  /*1620*/  WARPSYNC.COLLECTIVE R0, `(.L_x_30) ;  /* 0x0000000000087348 */ /* 0x000fea0003c00000 */
[----:B------:R0:W1:Y:S02]  /*1630*/  SHFL.BFLY P1, R19, R21, R2, R7 ;  /* 0x0c00000215137389 */ /* 0x0000640000020007 */
[----:B01----:R-:W-:Y:S05]  /*1640*/  ENDCOLLECTIVE ;  /* 0x000000000000791b */ /* 0x003fea0003800000 */
.L_x_30:
[----:B------:R-:W-:Y:S01]  /*1650*/  IMAD.MOV.U32 R2, RZ, RZ, 0x2 ;  /* 0x00000002ff027424 */ /* 0x000fe200078e00ff */
[----:B------:R-:W-:-:S05]  /*1660*/  MOV R8, R19 ;  /* 0x0000001300087202 */ /* 0x000fca0000000f00 */
[----:B------:R-:W-:-:S04]  /*1670*/  FADD R8, R13, R8 ;  /* 0x000000080d087221 */ /* 0x000fc80000000000 */
[----:B------:R-:W-:-:S07]  /*1680*/  IMAD.MOV.U32 R21, RZ, RZ, R8 ;  /* 0x000000ffff157224 */ /* 0x000fce00078e0008 */
[----:B------:R-:W-:Y:S05]  /*1690*/  WARPSYNC.COLLECTIVE R0, `(.L_x_31) ;  /* 0x0000000000087348 */ /* 0x000fea0003c00000 */
[----:B------:R0:W1:Y:S02]  /*16a0*/  SHFL.BFLY P1, R19, R21, R2, R7 ;  /* 0x0c00000215137389 */ /* 0x0000640000020007 */
[----:B01----:R-:W-:Y:S05]  /*16b0*/  ENDCOLLECTIVE ;  /* 0x000000000000791b */ /* 0x003fea0003800000 */
.L_x_31:
[----:B------:R-:W-:Y:S01]  /*16c0*/  IMAD.MOV.U32 R2, RZ, RZ, 0x1 ;  /* 0x00000001ff027424 */ /* 0x000fe200078e00ff */
[----:B------:R-:W-:-:S05]  /*16d0*/  MOV R17, R19 ;  /* 0x0000001300117202 */ /* 0x000fca0000000f00 */
[----:B------:R-:W-:-:S04]  /*16e0*/  FADD R17, R8, R17 ;  /* 0x0000001108117221 */ /* 0x000fc80000000000 */
[----:B------:R-:W-:-:S07]  /*16f0*/  IMAD.MOV.U32 R21, RZ, RZ, R17 ;  /* 0x000000ffff157224 */ /* 0x000fce00078e0011 */
[----:B------:R-:W-:Y:S05]  /*1700*/  WARPSYNC.COLLECTIVE R0, `(.L_x_32) ;  /* 0x0000000000087348 */ /* 0x000fea0003c00000 */
[----:B------:R0:W1:Y:S02]  /*1710*/  SHFL.BFLY P1, R19, R21, R2, R7 ;  /* 0x0c00000215137389 */ /* 0x0000640000020007 */
[----:B01----:R-:W-:Y:S05]  /*1720*/  ENDCOLLECTIVE ;  /* 0x000000000000791b */ /* 0x003fea0003800000 */
.L_x_32:
[----:B------:R-:W-:Y:S01]  /*1730*/  MOV R18, R19 ;  /* 0x0000001300127202 */ /* 0x000fe20000000f00 */
[----:B------:R-:W-:Y:S06]  /*1740*/  BRA `(.L_x_33) ;  /* 0xffffffec002c7947 */ /* 0x000fec000383ffff */
.L_x_10:
[----:B------:R-:W-:Y:S02]  /*1750*/  HFMA2 R7, -RZ, RZ, 0, 1.847743988037109375e-06 ;  /* 0x0000001fff077431 */ /* 0x000fe400000001ff */
[----:B---3--:R-:W-:Y:S02]  /*1760*/  IMAD.MOV.U32 R21, RZ, RZ, R6 ;  /* 0x000000ffff157224 */ /* 0x008fe400078e0006 */
[----:B------:R-:W-:Y:S02]  /*1770*/  IMAD.MOV.U32 R2, RZ, RZ, 0x10 ;  /* 0x00000010ff027424 */ /* 0x000fe400078e00ff */
[----:B------:R-:W-:-:S07]  /*1780*/  IMAD.MOV.U32 R0, RZ, RZ, -0x1 ;  /* 0xffffffffff007424 */ /* 0x000fce00078e00ff */
[----:B012---:R-:W-:Y:S05]  /*1790*/  WARPSYNC.COLLECTIVE R0, `(.L_x_34) ;  /* 0x0000000000087348 */ /* 0x007fea0003c00000 */
[----:B------:R3:W4:Y:S02]  /*17a0*/  SHFL.BFLY P1, R19, R21, R2, R7 ;  /* 0x0c00000215137389 */ /* 0x0007240000020007 */
[----:B01234-:R-:W-:Y:S05]  /*17b0*/  ENDCOLLECTIVE ;  /* 0x000000000000791b */ /* 0x01ffea0003800000 */
.L_x_34:
[----:B------:R-:W-:Y:S02]  /*17c0*/  IMAD.MOV.U32 R2, RZ, RZ, 0x8 ;  /* 0x00000008ff027424 */ /* 0x000fe400078e00ff */
[----:B------:R-:W-:-:S04]  /*17d0*/  IMAD.MOV.U32 R13, RZ, RZ, R19 ;  /* 0x000000ffff0d7224 */ /* 0x000fc800078e0013 */
[----:B------:R-:W-:-:S05]  /*17e0*/  FADD R13, R13, R6 ;  /* 0x000000060d0d7221 */ /* 0x000fca0000000000 */
[----:B------:R-:W-:-:S07]  /*17f0*/  MOV R21, R13 ;  /* 0x0000000d00157202 */ /* 0x000fce0000000f00 */
[----:B------:R-:W-:Y:S05]  /*1800*/  WARPSYNC.COLLECTIVE R0, `(.L_x_35) ;  /* 0x0000000000087348 */ /* 0x000fea0003c00000 */
[----:B------:R0:W1:Y:S02]  /*1810*/  SHFL.BFLY P1, R19, R21, R2, R7 ;  /* 0x0c00000215137389 */ /* 0x0000640000020007 */
[----:B01----:R-:W-:Y:S05]  /*1820*/  ENDCOLLECTIVE ;  /* 0x000000000000791b */ /* 0x003fea0003800000 */
.L_x_35:
[----:B------:R-:W-:Y:S02]  /*1830*/  IMAD.MOV.U32 R2, RZ, RZ, 0x4 ;  /* 0x00000004ff027424 */ /* 0x000fe400078e00ff */
[----:B------:R-:W-:-:S04]  /*1840*/  IMAD.MOV.U32 R18, RZ, RZ, R19 ;  /* 0x000000ffff127224 */ /* 0x000fc800078e0013 */
[----:B------:R-:W-:-:S05]  /*1850*/  FADD R18, R13, R18 ;  /* 0x000000120d127221 */ /* 0x000fca0000000000 */
[----:B------:R-:W-:-:S07]  /*1860*/  MOV R21, R18 ;  /* 0x0000001200157202 */ /* 0x000fce0000000f00 */
[----:B------:R-:W-:Y:S05]  /*1870*/  WARPSYNC.COLLECTIVE R0, `(.L_x_36) ;  /* 0x0000000000087348 */ /* 0x000fea0003c00000 */
[----:B------:R0:W1:Y:S02]  /*1880*/  SHFL.BFLY P1, R19, R21, R2, R7 ;  /* 0x0c00000215137389 */ /* 0x0000640000020007 */
[----:B01----:R-:W-:Y:S05]  /*1890*/  ENDCOLLECTIVE ;  /* 0x000000000000791b */ /* 0x003fea0003800000 */
.L_x_36:
[----:B------:R-:W-:Y:S02]  /*18a0*/  IMAD.MOV.U32 R2, RZ, RZ, 0x2 ;  /* 0x00000002ff027424 */ /* 0x000fe400078e00ff */
[----:B------:R-:W-:-:S04]  /*18b0*/  IMAD.MOV.U32 R17, RZ, RZ, R19 ;  /* 0x000000ffff117224 */ /* 0x000fc800078e0013 */
[----:B------:R-:W-:-:S05]  /*18c0*/  FADD R17, R18, R17 ;  /* 0x0000001112117221 */ /* 0x000fca0000000000 */
[----:B------:R-:W-:-:S07]  /*18d0*/  MOV R21, R17 ;  /* 0x0000001100157202 */ /* 0x000fce0000000f00 */
[----:B------:R-:W-:Y:S05]  /*18e0*/  WARPSYNC.COLLECTIVE R0, `(.L_x_37) ;  /* 0x0000000000087348 */ /* 0x000fea0003c00000 */
[----:B------:R0:W1:Y:S02]  /*18f0*/  SHFL.BFLY P1, R19, R21, R2, R7 ;  /* 0x0c00000215137389 */ /* 0x0000640000020007 */
[----:B01----:R-:W-:Y:S05]  /*1900*/  ENDCOLLECTIVE ;  /* 0x000000000000791b */ /* 0x003fea0003800000 */
.L_x_37:
[----:B------:R-:W-:Y:S02]  /*1910*/  IMAD.MOV.U32 R2, RZ, RZ, 0x1 ;  /* 0x00000001ff027424 */ /* 0x000fe400078e00ff */
[----:B------:R-:W-:-:S04]  /*1920*/  IMAD.MOV.U32 R20, RZ, RZ, R19 ;  /* 0x000000ffff147224 */ /* 0x000fc800078e0013 */
[----:B------:R-:W-:-:S05]  /*1930*/  FADD R20, R17, R20 ;  /* 0x0000001411147221 */ /* 0x000fca0000000000 */
[----:B------:R-:W-:-:S07]  /*1940*/  MOV R21, R20 ;  /* 0x0000001400157202 */ /* 0x000fce0000000f00 */
[----:B------:R-:W-:Y:S05]  /*1950*/  WARPSYNC.COLLECTIVE R0, `(.L_x_38) ;  /* 0x0000000000087348 */ /* 0x000fea0003c00000 */
[----:B------:R0:W1:Y:S02]  /*1960*/  SHFL.BFLY P1, R19, R21, R2, R7 ;  /* 0x0c00000215137389 */ /* 0x0000640000020007 */
[----:B01----:R-:W-:Y:S05]  /*1970*/  ENDCOLLECTIVE ;  /* 0x000000000000791b */ /* 0x003fea0003800000 */
.L_x_38:
[----:B------:R-:W-:Y:S05]  /*1980*/  BRA `(.L_x_39) ;  /* 0xffffffec00907947 */ /* 0x000fea000383ffff */
.L_x_19:
[----:B------:R-:W-:Y:S02]  /*1990*/  HFMA2 R2, -RZ, RZ, 0, 9.5367431640625e-07 ;  /* 0x00000010ff027431 */ /* 0x000fe400000001ff */
[----:B----4-:R-:W-:Y:S02]  /*19a0*/  IMAD.MOV.U32 R21, RZ, RZ, R3 ;  /* 0x000000ffff157224 */ /* 0x010fe400078e0003 */
[----:B------:R-:W-:Y:S02]  /*19b0*/  IMAD.MOV.U32 R7, RZ, RZ, 0x1f ;  /* 0x0000001fff077424 */ /* 0x000fe400078e00ff */
[----:B------:R-:W-:-:S07]  /*19c0*/  IMAD.MOV.U32 R0, RZ, RZ, -0x1 ;  /* 0xffffffffff007424 */ /* 0x000fce00078e00ff */
[----:B0123--:R-:W-:Y:S05]  /*19d0*/  WARPSYNC.COLLECTIVE R0, `(.L_x_40) ;  /* 0x0000000000087348 */ /* 0x00ffea0003c00000 */
[----:B------:R4:W0:Y:S02]  /*19e0*/  SHFL.BFLY P1, R19, R21, R2, R7 ;  /* 0x0c00000215137389 */ /* 0x0008240000020007 */
[----:B01234-:R-:W-:Y:S05]  /*19f0*/  ENDCOLLECTIVE ;  /* 0x000000000000791b */ /* 0x01ffea0003800000 */
.L_x_40:
[----:B------:R-:W-:Y:S01]  /*1a00*/  IMAD.MOV.U32 R2, RZ, RZ, 0x8 ;  /* 0x00000008ff027424 */ /* 0x000fe200078e00ff */
[----:B------:R-:W-:-:S04]  /*1a10*/  MOV R6, R19 ;  /* 0x0000001300067202 */ /* 0x000fc80000000f00 */
[----:B------:R-:W-:-:S05]  /*1a20*/  FMNMX R6, R6, R3, !PT ;  /* 0x0000000306067209 */ /* 0x000fca0007800000 */
[----:B------:R-:W-:-:S07]  /*1a30*/  IMAD.MOV.U32 R21, RZ, RZ, R6 ;  /* 0x000000ffff157224 */ /* 0x000fce00078e0006 */
[----:B------:R-:W-:Y:S05]  /*1a40*/  WARPSYNC.COLLECTIVE R0, `(.L_x_41) ;  /* 0x0000000000087348 */ /* 0x000fea0003c00000 */
[----:B------:R0:W1:Y:S02]  /*1a50*/  SHFL.BFLY P1, R19, R21, R2, R7 ;  /* 0x0c00000215137389 */ /* 0x0000640000020007 */
[----:B01----:R-:W-:Y:S05]  /*1a60*/  ENDCOLLECTIVE ;  /* 0x000000000000791b */ /* 0x003fea0003800000 */
.L_x_41:
[----:B------:R-:W-:Y:S01]  /*1a70*/  IMAD.MOV.U32 R2, RZ, RZ, 0x4 ;  /* 0x00000004ff027424 */ /* 0x000fe200078e00ff */
[----:B------:R-:W-:-:S04]  /*1a80*/  MOV R15, R19 ;  /* 0x00000013000f7202 */ /* 0x000fc80000000f00 */
[----:B------:R-:W-:-:S05]  /*1a90*/  FMNMX R15, R6, R15, !PT ;  /* 0x0000000f060f7209 */ /* 0x000fca0007800000 */
[----:B------:R-:W-:-:S07]  /*1aa0*/  IMAD.MOV.U32 R21, RZ, RZ, R15 ;  /* 0x000000ffff157224 */ /* 0x000fce00078e000f */
[----:B------:R-:W-:Y:S05]  /*1ab0*/  WARPSYNC.COLLECTIVE R0, `(.L_x_42) ;  /* 0x0000000000087348 */ /* 0x000fea0003c00000 */
[----:B------:R0:W1:Y:S02]  /*1ac0*/  SHFL.BFLY P1, R19, R21, R2, R7 ;  /* 0x0c00000215137389 */ /* 0x0000640000020007 */
[----:B01----:R-:W-:Y:S05]  /*1ad0*/  ENDCOLLECTIVE ;  /* 0x000000000000791b */ /* 0x003fea0003800000 */
.L_x_42:
[----:B------:R-:W-:Y:S01]  /*1ae0*/  IMAD.MOV.U32 R2, RZ, RZ, 0x2 ;  /* 0x00000002ff027424 */ /* 0x000fe200078e00ff */
[----:B------:R-:W-:-:S04]  /*1af0*/  MOV R14, R19 ;  /* 0x00000013000e7202 */ /* 0x000fc80000000f00 */
[----:B------:R-:W-:-:S05]  /*1b00*/  FMNMX R14, R15, R14, !PT ;  /* 0x0000000e0f0e7209 */ /* 0x000fca0007800000 */
[----:B------:R-:W-:-:S07]  /*1b10*/  IMAD.MOV.U32 R21, RZ, RZ, R14 ;  /* 0x000000ffff157224 */ /* 0x000fce00078e000e */
[----:B------:R-:W-:Y:S05]  /*1b20*/  WARPSYNC.COLLECTIVE R0, `(.L_x_43) ;  /* 0x0000000000087348 */ /* 0x000fea0003c00000 */
[----:B------:R0:W1:Y:S02]  /*1b30*/  SHFL.BFLY P1, R19, R21, R2, R7 ;  /* 0x0c00000215137389 */ /* 0x0000640000020007 */
[----:B01----:R-:W-:Y:S05]  /*1b40*/  ENDCOLLECTIVE ;  /* 0x000000000000791b */ /* 0x003fea0003800000 */
.L_x_43:
[----:B------:R-:W-:Y:S01]  /*1b50*/  IMAD.MOV.U32 R2, RZ, RZ, 0x1 ;  /* 0x00000001ff027424 */ /* 0x000fe200078e00ff */
[----:B------:R-:W-:-:S04]  /*1b60*/  MOV R17, R19 ;  /* 0x0000001300117202 */ /* 0x000fc80000000f00 */
[----:B------:R-:W-:-:S05]  /*1b70*/  FMNMX R17, R14, R17, !PT ;  /* 0x000000110e117209 */ /* 0x000fca0007800000 */
[----:B------:R-:W-:-:S07]  /*1b80*/  IMAD.MOV.U32 R21, RZ, RZ, R17 ;  /* 0x000000ffff157224 */ /* 0x000fce00078e0011 */
[----:B------:R-:W-:Y:S05]  /*1b90*/  WARPSYNC.COLLECTIVE R0, `(.L_x_44) ;  /* 0x0000000000087348 */ /* 0x000fea0003c00000 */
[----:B------:R0:W1:Y:S02]  /*1ba0*/  SHFL.BFLY P1, R19, R21, R2, R7 ;  /* 0x0c00000215137389 */ /* 0x0000640000020007 */
[----:B01----:R-:W-:Y:S05]  /*1bb0*/  ENDCOLLECTIVE ;  /* 0x000000000000791b */ /* 0x003fea0003800000 */
.L_x_44:
[----:B------:R-:W-:Y:S01]  /*1bc0*/  MOV R16, R19 ;  /* 0x0000001300107202 */ /* 0x000fe20000000f00 */
[----:B------:R-:W-:Y:S06]  /*1bd0*/  BRA `(.L_x_45) ;  /* 0xfffffff000b07947 */ /* 0x000fec000383ffff */
        .weak           $__internal_0_$__cuda_sm20_rcp_rn_f32_slowpath
        .type           $__internal_0_$__cuda_sm20_rcp_rn_f32_slowpath,@function
        .size           $__internal_0_$__cuda_sm20_rcp_rn_f32_slowpath,($__internal_1_$__cuda_sm3x_div_rn_noftz_f32_slowpath - $__internal_0_$__cuda_sm20_rcp_rn_f32_slowpath)
$__internal_0_$__cuda_sm20_rcp_rn_f32_slowpath:
[----:B------:R-:W-:Y:S01]  /*1be0*/  IMAD.SHL.U32 R3, R14, 0x2, RZ ;  /* 0x000000020e037824 */ /* 0x000fe200078e00ff */
[----:B------:R-:W-:-:S04]  /*1bf0*/  MOV R0, R14 ;  /* 0x0000000e00007202 */ /* 0x000fc80000000f00 */
[----:B------:R-:W-:-:S04]  /*1c00*/  SHF.R.U32.HI R3, RZ, 0x18, R3 ;  /* 0x00000018ff037819 */ /* 0x000fc80000011603 */
[----:B------:R-:W-:-:S13]  /*1c10*/  ISETP.NE.U32.AND P0, PT, R3, RZ, PT ;  /* 0x000000ff0300720c */ /* 0x000fda0003f05070 */
[----:B------:R-:W-:Y:S05]  /*1c20*/  @P0 BRA `(.L_x_46) ;  /* 0x00000000002c0947 */ /* 0x000fea0003800000 */
[----:B------:R-:W-:-:S05]  /*1c30*/  IMAD.SHL.U32 R3, R0, 0x2, RZ ;  /* 0x0000000200037824 */ /* 0x000fca00078e00ff */
[----:B------:R-:W-:-:S13]  /*1c40*/  ISETP.NE.AND P0, PT, R3, RZ, PT ;  /* 0x000000ff0300720c */ /* 0x000fda0003f05270 */
[----:B------:R2:W3:Y:S01]  /*1c50*/  @!P0 MUFU.RCP R3, R0 ;  /* 0x0000000000038308 */ /* 0x0004e20000001000 */
[----:B------:R-:W-:Y:S05]  /*1c60*/  @!P0 BRA `(.L_x_47) ;  /* 0x0000000000a48947 */ /* 0x000fea0003800000 */
[----:B------:R-:W-:-:S04]  /*1c70*/  FFMA R6, R0, 1.84467440737095516160e+19, RZ ;  /* 0x5f80000000067823 */ /* 0x000fc800000000ff */
[----:B---3--:R-:W2:Y:S02]  /*1c80*/  MUFU.RCP R3, R6 ;  /* 0x0000000600037308 */ /* 0x008ea40000001000 */
[----:B--2---:R-:W-:-:S04]  /*1c90*/  FFMA R0, R6, R3, -1 ;  /* 0xbf80000006007423 */ /* 0x004fc80000000003 */
[----:B------:R-:W-:-:S04]  /*1ca0*/  FADD.FTZ R0, -R0, -RZ ;  /* 0x800000ff00007221 */ /* 0x000fc80000010100 */
[----:B------:R-:W-:-:S04]  /*1cb0*/  FFMA R0, R3, R0, R3 ;  /* 0x0000000003007223 */ /* 0x000fc80000000003 */
[----:B------:R-:W-:Y:S01]  /*1cc0*/  FFMA R3, R0, 1.84467440737095516160e+19, RZ ;  /* 0x5f80000000037823 */ /* 0x000fe200000000ff */
[----:B------:R-:W-:Y:S06]  /*1cd0*/  BRA `(.L_x_47) ;  /* 0x0000000000887947 */ /* 0x000fec0003800000 */
.L_x_46:
[----:B------:R-:W-:-:S04]  /*1ce0*/  IADD3 R17, PT, PT, R3, -0xfd, RZ ;  /* 0xffffff0303117810 */ /* 0x000fc80007ffe0ff */
[----:B------:R-:W-:-:S13]  /*1cf0*/  ISETP.GT.U32.AND P0, PT, R17, 0x1, PT ;  /* 0x000000011100780c */ /* 0x000fda0003f04070 */
[----:B------:R-:W-:Y:S05]  /*1d00*/  @P0 BRA `(.L_x_48) ;  /* 0x0000000000780947 */ /* 0x000fea0003800000 */
[----:B------:R-:W-:Y:S01]  /*1d10*/  LOP3.LUT R6, R0, 0x7fffff, RZ, 0xc0, !PT ;  /* 0x007fffff00067812 */ /* 0x000fe200078ec0ff */
[----:B------:R-:W-:-:S03]  /*1d20*/  IMAD.MOV.U32 R18, RZ, RZ, 0x3 ;  /* 0x00000003ff127424 */ /* 0x000fc600078e00ff */
[----:B------:R-:W-:Y:S02]  /*1d30*/  LOP3.LUT R6, R6, 0x3f800000, RZ, 0xfc, !PT ;  /* 0x3f80000006067812 */ /* 0x000fe400078efcff */
[----:B------:R-:W-:Y:S02]  /*1d40*/  SHF.L.U32 R18, R18, R17, RZ ;  /* 0x0000001112127219 */ /* 0x000fe400000006ff */
[----:B------:R-:W0:Y:S02]  /*1d50*/  MUFU.RCP R7, R6 ;  /* 0x0000000600077308 */ /* 0x000e240000001000 */
[----:B0-----:R-:W-:-:S04]  /*1d60*/  FFMA R15, R6, R7, -1 ;  /* 0xbf800000060f7423 */ /* 0x001fc80000000007 */
[----:B------:R-:W-:-:S04]  /*1d70*/  FADD.FTZ R16, -R15, -RZ ;  /* 0x800000ff0f107221 */ /* 0x000fc80000010100 */
[CCC-:B------:R-:W-:Y:S01]  /*1d80*/  FFMA.RM R15, R7.reuse, R16.reuse, R7.reuse ;  /* 0x00000010070f7223 */ /* 0x1c0fe20000004007 */
[----:B------:R-:W-:-:S04]  /*1d90*/  FFMA.RP R16, R7, R16, R7 ;  /* 0x0000001007107223 */ /* 0x000fc80000008007 */
[C---:B------:R-:W-:Y:S02]  /*1da0*/  LOP3.LUT R7, R15.reuse, 0x7fffff, RZ, 0xc0, !PT ;  /* 0x007fffff0f077812 */ /* 0x040fe400078ec0ff */
[----:B------:R-:W-:Y:S02]  /*1db0*/  FSETP.NEU.FTZ.AND P0, PT, R15, R16, PT ;  /* 0x000000100f00720b */ /* 0x000fe40003f1d000 */
[----:B------:R-:W-:Y:S02]  /*1dc0*/  LOP3.LUT R7, R7, 0x800000, RZ, 0xfc, !PT ;  /* 0x0080000007077812 */ /* 0x000fe400078efcff */
[----:B------:R-:W-:Y:S02]  /*1dd0*/  SEL R15, RZ, 0xffffffff, !P0 ;  /* 0xffffffffff0f7807 */ /* 0x000fe40004000000 */
[----:B------:R-:W-:Y:S02]  /*1de0*/  LOP3.LUT R18, R18, R7, RZ, 0xc0, !PT ;  /* 0x0000000712127212 */ /* 0x000fe400078ec0ff */
[----:B------:R-:W-:-:S02]  /*1df0*/  IADD3 R6, PT, PT, -R15, RZ, RZ ;  /* 0x000000ff0f067210 */ /* 0x000fc40007ffe1ff */
[-C--:B------:R-:W-:Y:S02]  /*1e00*/  SHF.R.U32.HI R18, RZ, R17.reuse, R18 ;  /* 0x00000011ff127219 */ /* 0x080fe40000011612 */
[----:B------:R-:W-:Y:S02]  /*1e10*/  LOP3.LUT P1, RZ, R6, R17, R7, 0xf8, !PT ;  /* 0x0000001106ff7212 */ /* 0x000fe4000782f807 */
[C---:B------:R-:W-:Y:S02]  /*1e20*/  LOP3.LUT P0, RZ, R18.reuse, 0x1, RZ, 0xc0, !PT ;  /* 0x0000000112ff7812 */ /* 0x040fe4000780c0ff */
[----:B------:R-:W-:-:S04]  /*1e30*/  LOP3.LUT P3, RZ, R18, 0x2, RZ, 0xc0, !PT ;  /* 0x0000000212ff7812 */ /* 0x000fc8000786c0ff */
[----:B------:R-:W-:Y:S02]  /*1e40*/  PLOP3.LUT P0, PT, P0, P1, P3, 0xe0, 0x0 ;  /* 0x000000000000781c */ /* 0x000fe40000703c30 */
[----:B------:R-:W-:Y:S02]  /*1e50*/  LOP3.LUT P1, RZ, R0, 0x7fffff, RZ, 0xc0, !PT ;  /* 0x007fffff00ff7812 */ /* 0x000fe4000782c0ff */
[----:B------:R-:W-:-:S05]  /*1e60*/  SEL R6, RZ, 0x1, !P0 ;  /* 0x00000001ff067807 */ /* 0x000fca0004000000 */
[----:B------:R-:W-:-:S05]  /*1e70*/  IMAD.MOV R6, RZ, RZ, -R6 ;  /* 0x000000ffff067224 */ /* 0x000fca00078e0a06 */
[----:B------:R-:W-:Y:S02]  /*1e80*/  ISETP.GE.AND P0, PT, R6, RZ, PT ;  /* 0x000000ff0600720c */ /* 0x000fe40003f06270 */
[----:B------:R-:W-:-:S04]  /*1e90*/  IADD3 R6, PT, PT, R3, -0xfc, RZ ;  /* 0xffffff0403067810 */ /* 0x000fc80007ffe0ff */
[----:B------:R-:W-:-:S07]  /*1ea0*/  SHF.R.U32.HI R3, RZ, R6, R7 ;  /* 0x00000006ff037219 */ /* 0x000fce0000011607 */
[----:B------:R-:W-:-:S05]  /*1eb0*/  @!P0 VIADD R3, R3, 0x1 ;  /* 0x0000000103038836 */ /* 0x000fca0000000000 */
[----:B------:R-:W-:-:S04]  /*1ec0*/  @!P1 SHF.L.U32 R3, R3, 0x1, RZ ;  /* 0x0000000103039819 */ /* 0x000fc800000006ff */
[----:B------:R-:W-:Y:S01]  /*1ed0*/  LOP3.LUT R3, R3, 0x80000000, R0, 0xf8, !PT ;  /* 0x8000000003037812 */ /* 0x000fe200078ef800 */
[----:B------:R-:W-:Y:S06]  /*1ee0*/  BRA `(.L_x_47) ;  /* 0x0000000000047947 */ /* 0x000fec0003800000 */
.L_x_48:
[----:B------:R0:W1:Y:S02]  /*1ef0*/  MUFU.RCP R3, R0 ;  /* 0x0000000000037308 */ /* 0x0000640000001000 */
.L_x_47:
[----:B0123--:R-:W-:Y:S02]  /*1f00*/  IMAD.MOV.U32 R0, RZ, RZ, R3 ;  /* 0x000000ffff007224 */ /* 0x00ffe400078e0003 */
[----:B------:R-:W-:-:S04]  /*1f10*/  HFMA2 R3, -RZ, RZ, 0, 0 ;  /* 0x00000000ff037431 */ /* 0x000fc800000001ff */
[----:B------:R-:W-:Y:S05]  /*1f20*/  RET.REL.NODEC R2 `(fused_layernorm_fp8) ;  /* 0xffffffe002347950 */ /* 0x000fea0003c3ffff */
        .weak           $__internal_1_$__cuda_sm3x_div_rn_noftz_f32_slowpath
        .type           $__internal_1_$__cuda_sm3x_div_rn_noftz_f32_slowpath,@function
        .size           $__internal_1_$__cuda_sm3x_div_rn_noftz_f32_slowpath,(.L_x_100 - $__internal_1_$__cuda_sm3x_div_rn_noftz_f32_slowpath)
$__internal_1_$__cuda_sm3x_div_rn_noftz_f32_slowpath:
[--C-:B------:R-:W-:Y:S01]  /*1f30*/  SHF.R.U32.HI R6, RZ, 0x17, R3.reuse ;  /* 0x00000017ff067819 */ /* 0x100fe20000011603 */
[----:B------:R-:W-:Y:S01]  /*1f40*/  IMAD.MOV.U32 R17, RZ, RZ, R3 ;  /* 0x000000ffff117224 */ /* 0x000fe200078e0003 */
[----:B------:R-:W-:Y:S02]  /*1f50*/  SHF.R.U32.HI R7, RZ, 0x17, R0 ;  /* 0x00000017ff077819 */ /* 0x000fe40000011600 */
[----:B------:R-:W-:Y:S02]  /*1f60*/  LOP3.LUT R6, R6, 0xff, RZ, 0xc0, !PT ;  /* 0x000000ff06067812 */ /* 0x000fe400078ec0ff */
[----:B------:R-:W-:-:S03]  /*1f70*/  LOP3.LUT R19, R7, 0xff, RZ, 0xc0, !PT ;  /* 0x000000ff07137812 */ /* 0x000fc600078ec0ff */
[----:B------:R-:W-:Y:S01]  /*1f80*/  VIADD R20, R6, 0xffffffff ;  /* 0xffffffff06147836 */ /* 0x000fe20000000000 */
[----:B------:R-:W-:-:S04]  /*1f90*/  IADD3 R18, PT, PT, R19, -0x1, RZ ;  /* 0xffffffff13127810 */ /* 0x000fc80007ffe0ff */
[----:B------:R-:W-:-:S04]  /*1fa0*/  ISETP.GT.U32.AND P0, PT, R20, 0xfd, PT ;  /* 0x000000fd1400780c */ /* 0x000fc80003f04070 */
[----:B------:R-:W-:-:S13]  /*1fb0*/  ISETP.GT.U32.OR P0, PT, R18, 0xfd, P0 ;  /* 0x000000fd1200780c */ /* 0x000fda0000704470 */
[----:B------:R-:W-:Y:S01]  /*1fc0*/  @!P0 MOV R7, RZ ;  /* 0x000000ff00078202 */ /* 0x000fe20000000f00 */
[----:B------:R-:W-:Y:S06]  /*1fd0*/  @!P0 BRA `(.L_x_49) ;  /* 0x00000000005c8947 */ /* 0x000fec0003800000 */
[----:B------:R-:W-:Y:S02]  /*1fe0*/  FSETP.GTU.FTZ.AND P0, PT, |R0|, +INF , PT ;  /* 0x7f8000000000780b */ /* 0x000fe40003f1c200 */
[----:B------:R-:W-:-:S04]  /*1ff0*/  FSETP.GTU.FTZ.AND P1, PT, |R3|, +INF , PT ;  /* 0x7f8000000300780b */ /* 0x000fc80003f3c200 */
[----:B------:R-:W-:-:S13]  /*2000*/  PLOP3.LUT P0, PT, P0, P1, PT, 0xf8, 0x8f ;  /* 0x00000000008f781c */ /* 0x000fda0000703f70 */
[----:B------:R-:W-:Y:S05]  /*2010*/  @P0 BRA `(.L_x_50) ;  /* 0x0000000400440947 */ /* 0x000fea0003800000 */
[----:B------:R-:W-:-:S13]  /*2020*/  LOP3.LUT P0, RZ, R17, 0x7fffffff, R0, 0xc8, !PT ;  /* 0x7fffffff11ff7812 */ /* 0x000fda000780c800 */
[----:B------:R-:W-:Y:S05]  /*2030*/  @!P0 BRA `(.L_x_51) ;  /* 0x0000000400348947 */ /* 0x000fea0003800000 */
[C---:B------:R-:W-:Y:S02]  /*2040*/  FSETP.NEU.FTZ.AND P3, PT, |R0|.reuse, +INF , PT ;  /* 0x7f8000000000780b */ /* 0x040fe40003f7d200 */
[----:B------:R-:W-:Y:S02]  /*2050*/  FSETP.NEU.FTZ.AND P1, PT, |R3|, +INF , PT ;  /* 0x7f8000000300780b */ /* 0x000fe40003f3d200 */
[----:B------:R-:W-:-:S11]  /*2060*/  FSETP.NEU.FTZ.AND P0, PT, |R0|, +INF , PT ;  /* 0x7f8000000000780b */ /* 0x000fd60003f1d200 */
[----:B------:R-:W-:Y:S05]  /*2070*/  @!P1 BRA !P3, `(.L_x_51) ;  /* 0x0000000400249947 */ /* 0x000fea0005800000 */
[----:B------:R-:W-:-:S04]  /*2080*/  LOP3.LUT P3, RZ, R0, 0x7fffffff, RZ, 0xc0, !PT ;  /* 0x7fffffff00ff7812 */ /* 0x000fc8000786c0ff */
[----:B------:R-:W-:-:S13]  /*2090*/  PLOP3.LUT P1, PT, P1, P3, PT, 0x2f, 0xf2 ;  /* 0x0000000000f2781c */ /* 0x000fda0000f26577 */
[----:B------:R-:W-:Y:S05]  /*20a0*/  @P1 BRA `(.L_x_52) ;  /* 0x0000000400101947 */ /* 0x000fea0003800000 */
[----:B------:R-:W-:-:S04]  /*20b0*/  LOP3.LUT P1, RZ, R17, 0x7fffffff, RZ, 0xc0, !PT ;  /* 0x7fffffff11ff7812 */ /* 0x000fc8000782c0ff */
[----:B------:R-:W-:-:S13]  /*20c0*/  PLOP3.LUT P0, PT, P0, P1, PT, 0x2f, 0xf2 ;  /* 0x0000000000f2781c */ /* 0x000fda0000702577 */
[----:B------:R-:W-:Y:S05]  /*20d0*/  @P0 BRA `(.L_x_53) ;  /* 0x0000000000f80947 */ /* 0x000fea0003800000 */
[----:B------:R-:W-:Y:S02]  /*20e0*/  ISETP.GE.AND P0, PT, R18, RZ, PT ;  /* 0x000000ff1200720c */ /* 0x000fe40003f06270 */
[----:B------:R-:W-:-:S11]  /*20f0*/  ISETP.GE.AND P1, PT, R20, RZ, PT ;  /* 0x000000ff1400720c */ /* 0x000fd60003f26270 */
[----:B------:R-:W-:Y:S01]  /*2100*/  @P0 IMAD.MOV.U32 R7, RZ, RZ, RZ ;  /* 0x000000ffff070224 */ /* 0x000fe200078e00ff */
[----:B------:R-:W-:Y:S01]  /*2110*/  @!P0 MOV R7, 0xffffffc0 ;  /* 0xffffffc000078802 */ /* 0x000fe20000000f00 */
[----:B------:R-:W-:Y:S01]  /*2120*/  @!P0 FFMA R0, R0, 1.84467440737095516160e+19, RZ ;  /* 0x5f80000000008823 */ /* 0x000fe200000000ff */
[----:B------:R-:W-:-:S03]  /*2130*/  @!P1 FFMA R17, R3, 1.84467440737095516160e+19, RZ ;  /* 0x5f80000003119823 */ /* 0x000fc600000000ff */
[----:B------:R-:W-:-:S07]  /*2140*/  @!P1 VIADD R7, R7, 0x40 ;  /* 0x0000004007079836 */ /* 0x000fce0000000000 */
.L_x_49:
[----:B------:R-:W-:Y:S01]  /*2150*/  LEA R18, R6, 0xc0800000, 0x17 ;  /* 0xc080000006127811 */ /* 0x000fe200078eb8ff */
[----:B------:R-:W-:-:S03]  /*2160*/  VIADD R19, R19, 0xffffff81 ;  /* 0xffffff8113137836 */ /* 0x000fc60000000000 */
[----:B------:R-:W-:Y:S01]  /*2170*/  IADD3 R20, PT, PT, -R18, R17, RZ ;  /* 0x0000001112147210 */ /* 0x000fe20007ffe1ff */
[----:B------:R-:W-:-:S03]  /*2180*/  IMAD R0, R19, -0x800000, R0 ;  /* 0xff80000013007824 */ /* 0x000fc600078e0200 */
[----:B------:R0:W1:Y:S01]  /*2190*/  MUFU.RCP R17, R20 ;  /* 0x0000001400117308 */ /* 0x0000620000001000 */
[----:B------:R-:W-:Y:S01]  /*21a0*/  FADD.FTZ R21, -R20, -RZ ;  /* 0x800000ff14157221 */ /* 0x000fe20000010100 */
[----:B0-----:R-:W-:-:S04]  /*21b0*/  IADD3 R20, PT, PT, R19, 0x7f, -R6 ;  /* 0x0000007f13147810 */ /* 0x001fc80007ffe806 */
[----:B------:R-:W-:Y:S01]  /*21c0*/  IADD3 R7, PT, PT, R20, R7, RZ ;  /* 0x0000000714077210 */ /* 0x000fe20007ffe0ff */
[----:B-1----:R-:W-:-:S04]  /*21d0*/  FFMA R18, R17, R21, 1 ;  /* 0x3f80000011127423 */ /* 0x002fc80000000015 */
[----:B------:R-:W-:-:S04]  /*21e0*/  FFMA R17, R17, R18, R17 ;  /* 0x0000001211117223 */ /* 0x000fc80000000011 */
[----:B------:R-:W-:-:S04]  /*21f0*/  FFMA R18, R0, R17, RZ ;  /* 0x0000001100127223 */ /* 0x000fc800000000ff */
[----:B------:R-:W-:-:S04]  /*2200*/  FFMA R22, R21, R18, R0 ;  /* 0x0000001215167223 */ /* 0x000fc80000000000 */
[----:B------:R-:W-:-:S04]  /*2210*/  FFMA R18, R17, R22, R18 ;  /* 0x0000001611127223 */ /* 0x000fc80000000012 */
[----:B------:R-:W-:-:S04]  /*2220*/  FFMA R21, R21, R18, R0 ;  /* 0x0000001215157223 */ /* 0x000fc80000000000 */
[----:B------:R-:W-:-:S05]  /*2230*/  FFMA R0, R17, R21, R18 ;  /* 0x0000001511007223 */ /* 0x000fca0000000012 */
[----:B------:R-:W-:-:S04]  /*2240*/  SHF.R.U32.HI R6, RZ, 0x17, R0 ;  /* 0x00000017ff067819 */ /* 0x000fc80000011600 */
[----:B------:R-:W-:-:S05]  /*2250*/  LOP3.LUT R6, R6, 0xff, RZ, 0xc0, !PT ;  /* 0x000000ff06067812 */ /* 0x000fca00078ec0ff */
[----:B------:R-:W-:-:S05]  /*2260*/  IMAD.IADD R19, R6, 0x1, R7 ;  /* 0x0000000106137824 */ /* 0x000fca00078e0207 */
[----:B------:R-:W-:-:S04]  /*2270*/  IADD3 R6, PT, PT, R19, -0x1, RZ ;  /* 0xffffffff13067810 */ /* 0x000fc80007ffe0ff */
[----:B------:R-:W-:-:S13]  /*2280*/  ISETP.GE.U32.AND P0, PT, R6, 0xfe, PT ;  /* 0x000000fe0600780c */ /* 0x000fda0003f06070 */
[----:B------:R-:W-:Y:S05]  /*2290*/  @!P0 BRA `(.L_x_54) ;  /* 0x0000000000808947 */ /* 0x000fea0003800000 */
[----:B------:R-:W-:-:S13]  /*22a0*/  ISETP.GT.AND P0, PT, R19, 0xfe, PT ;  /* 0x000000fe1300780c */ /* 0x000fda0003f04270 */
[----:B------:R-:W-:Y:S05]  /*22b0*/  @P0 BRA `(.L_x_55) ;  /* 0x00000000006c0947 */ /* 0x000fea0003800000 */
[----:B------:R-:W-:-:S13]  /*22c0*/  ISETP.GE.AND P0, PT, R19, 0x1, PT ;  /* 0x000000011300780c */ /* 0x000fda0003f06270 */
[----:B------:R-:W-:Y:S05]  /*22d0*/  @P0 BRA `(.L_x_56) ;  /* 0x0000000000980947 */ /* 0x000fea0003800000 */
[----:B------:R-:W-:Y:S02]  /*22e0*/  ISETP.GE.AND P0, PT, R19, -0x18, PT ;  /* 0xffffffe81300780c */ /* 0x000fe40003f06270 */
[----:B------:R-:W-:-:S11]  /*22f0*/  LOP3.LUT R0, R0, 0x80000000, RZ, 0xc0, !PT ;  /* 0x8000000000007812 */ /* 0x000fd600078ec0ff */
[----:B------:R-:W-:Y:S05]  /*2300*/  @!P0 BRA `(.L_x_56) ;  /* 0x00000000008c8947 */ /* 0x000fea0003800000 */
[-CC-:B------:R-:W-:Y:S01]  /*2310*/  FFMA.RZ R6, R17, R21.reuse, R18.reuse ;  /* 0x0000001511067223 */ /* 0x180fe2000000c012 */
[C---:B------:R-:W-:Y:S02]  /*2320*/  ISETP.NE.AND P3, PT, R19.reuse, RZ, PT ;  /* 0x000000ff1300720c */ /* 0x040fe40003f65270 */
[----:B------:R-:W-:Y:S02]  /*2330*/  ISETP.NE.AND P1, PT, R19, RZ, PT ;  /* 0x000000ff1300720c */ /* 0x000fe40003f25270 */
[----:B------:R-:W-:Y:S01]  /*2340*/  LOP3.LUT R7, R6, 0x7fffff, RZ, 0xc0, !PT ;  /* 0x007fffff06077812 */ /* 0x000fe200078ec0ff */
[CCC-:B------:R-:W-:Y:S01]  /*2350*/  FFMA.RP R6, R17.reuse, R21.reuse, R18.reuse ;  /* 0x0000001511067223 */ /* 0x1c0fe20000008012 */
[----:B------:R-:W-:Y:S01]  /*2360*/  FFMA.RM R17, R17, R21, R18 ;  /* 0x0000001511117223 */ /* 0x000fe20000004012 */
[----:B------:R-:W-:Y:S01]  /*2370*/  VIADD R18, R19, 0x20 ;  /* 0x0000002013127836 */ /* 0x000fe20000000000 */
[----:B------:R-:W-:Y:S02]  /*2380*/  LOP3.LUT R7, R7, 0x800000, RZ, 0xfc, !PT ;  /* 0x0080000007077812 */ /* 0x000fe400078efcff */
[----:B------:R-:W-:-:S02]  /*2390*/  IADD3 R19, PT, PT, -R19, RZ, RZ ;  /* 0x000000ff13137210 */ /* 0x000fc40007ffe1ff */
[----:B------:R-:W-:Y:S02]  /*23a0*/  SHF.L.U32 R18, R7, R18, RZ ;  /* 0x0000001207127219 */ /* 0x000fe400000006ff */
[----:B------:R-:W-:Y:S02]  /*23b0*/  FSETP.NEU.FTZ.AND P0, PT, R6, R17, PT ;  /* 0x000000110600720b */ /* 0x000fe40003f1d000 */
[----:B------:R-:W-:Y:S02]  /*23c0*/  SEL R6, R19, RZ, P3 ;  /* 0x000000ff13067207 */ /* 0x000fe40001800000 */
[----:B------:R-:W-:Y:S02]  /*23d0*/  ISETP.NE.AND P1, PT, R18, RZ, P1 ;  /* 0x000000ff1200720c */ /* 0x000fe40000f25270 */
[----:B------:R-:W-:Y:S02]  /*23e0*/  SHF.R.U32.HI R6, RZ, R6, R7 ;  /* 0x00000006ff067219 */ /* 0x000fe40000011607 */
[----:B------:R-:W-:-:S02]  /*23f0*/  PLOP3.LUT P0, PT, P0, P1, PT, 0xf8, 0x8f ;  /* 0x00000000008f781c */ /* 0x000fc40000703f70 */
[----:B------:R-:W-:Y:S02]  /*2400*/  SHF.R.U32.HI R18, RZ, 0x1, R6 ;  /* 0x00000001ff127819 */ /* 0x000fe40000011606 */
[----:B------:R-:W-:-:S04]  /*2410*/  SEL R7, RZ, 0x1, !P0 ;  /* 0x00000001ff077807 */ /* 0x000fc80004000000 */
[----:B------:R-:W-:-:S04]  /*2420*/  LOP3.LUT R7, R7, 0x1, R18, 0xf8, !PT ;  /* 0x0000000107077812 */ /* 0x000fc800078ef812 */
[----:B------:R-:W-:-:S05]  /*2430*/  LOP3.LUT R7, R7, R6, RZ, 0xc0, !PT ;  /* 0x0000000607077212 */ /* 0x000fca00078ec0ff */
[----:B------:R-:W-:-:S05]  /*2440*/  IMAD.IADD R7, R18, 0x1, R7 ;  /* 0x0000000112077824 */ /* 0x000fca00078e0207 */
[----:B------:R-:W-:Y:S01]  /*2450*/  LOP3.LUT R0, R7, R0, RZ, 0xfc, !PT ;  /* 0x0000000007007212 */ /* 0x000fe200078efcff */
[----:B------:R-:W-:Y:S06]  /*2460*/  BRA `(.L_x_56) ;  /* 0x0000000000347947 */ /* 0x000fec0003800000 */
.L_x_55:
[----:B------:R-:W-:-:S04]  /*2470*/  LOP3.LUT R0, R0, 0x80000000, RZ, 0xc0, !PT ;  /* 0x8000000000007812 */ /* 0x000fc800078ec0ff */
[----:B------:R-:W-:Y:S01]  /*2480*/  LOP3.LUT R0, R0, 0x7f800000, RZ, 0xfc, !PT ;  /* 0x7f80000000007812 */ /* 0x000fe200078efcff */
[----:B------:R-:W-:Y:S06]  /*2490*/  BRA `(.L_x_56) ;  /* 0x0000000000287947 */ /* 0x000fec0003800000 */
.L_x_54:
[----:B------:R-:W-:Y:S01]  /*24a0*/  LEA R0, R7, R0, 0x17 ;  /* 0x0000000007007211 */ /* 0x000fe200078eb8ff */
[----:B------:R-:W-:Y:S06]  /*24b0*/  BRA `(.L_x_56) ;  /* 0x0000000000207947 */ /* 0x000fec0003800000 */
.L_x_53:
[----:B------:R-:W-:-:S04]  /*24c0*/  LOP3.LUT R0, R17, 0x80000000, R0, 0x48, !PT ;  /* 0x8000000011007812 */ /* 0x000fc800078e4800 */
[----:B------:R-:W-:Y:S01]  /*24d0*/  LOP3.LUT R0, R0, 0x7f800000, RZ, 0xfc, !PT ;  /* 0x7f80000000007812 */ /* 0x000fe200078efcff */
[----:B------:R-:W-:Y:S06]  /*24e0*/  BRA `(.L_x_56) ;  /* 0x0000000000147947 */ /* 0x000fec0003800000 */
.L_x_52:
[----:B------:R-:W-:Y:S01]  /*24f0*/  LOP3.LUT R0, R17, 0x80000000, R0, 0x48, !PT ;  /* 0x8000000011007812 */ /* 0x000fe200078e4800 */
[----:B------:R-:W-:Y:S06]  /*2500*/  BRA `(.L_x_56) ;  /* 0x00000000000c7947 */ /* 0x000fec0003800000 */
.L_x_51:
[----:B------:R-:W0:Y:S01]  /*2510*/  MUFU.RSQ R0, -QNAN ;  /* 0xffc0000000007908 */ /* 0x000e220000001400 */
[----:B------:R-:W-:Y:S05]  /*2520*/  BRA `(.L_x_56) ;  /* 0x0000000000047947 */ /* 0x000fea0003800000 */
.L_x_50:
[----:B------:R-:W-:-:S07]  /*2530*/  FADD.FTZ R0, R0, R3 ;  /* 0x0000000300007221 */ /* 0x000fce0000010000 */
.L_x_56:
[----:B------:R-:W-:Y:S02]  /*2540*/  HFMA2 R7, -RZ, RZ, 0, 0 ;  /* 0x00000000ff077431 */ /* 0x000fe400000001ff */
[----:B------:R-:W-:-:S04]  /*2550*/  IMAD.MOV.U32 R6, RZ, RZ, R2 ;  /* 0x000000ffff067224 */ /* 0x000fc800078e0002 */
[----:B0-----:R-:W-:Y:S05]  /*2560*/  RET.REL.NODEC R6 `(fused_layernorm_fp8) ;  /* 0xffffffd806a47950 */ /* 0x001fea0003c3ffff */
.L_x_57:
[----:B------:R-:W-:-:S00]  /*2570*/  BRA `(.L_x_57) ;  /* 0xfffffffc00fc7947 */ /* 0x000fc0000383ffff */
[----:B------:R-:W-:-:S00]  /*2580*/  NOP ;  /* 0x0000000000007918 */ /* 0x000fc00000000000 */
[----:B------:R-:W-:-:S00]  /*2590*/  NOP ;  /* 0x0000000000007918 */ /* 0x000fc00000000000 */
[----:B------:R-:W-:-:S00]  /*25a0*/  NOP ;  /* 0x0000000000007918 */ /* 0x000fc00000000000 */
[----:B------:R-:W-:-:S00]  /*25b0*/  NOP ;  /* 0x0000000000007918 */ /* 0x000fc00000000000 */
[----:B------:R-:W-:-:S00]  /*25c0*/  NOP ;  /* 0x0000000000007918 */ /* 0x000fc00000000000 */
[----:B------:R-:W-:-:S00]  /*25d0*/  NOP ;  /* 0x0000000000007918 */ /* 0x000fc00000000000 */
[----:B------:R-:W-:-:S00]  /*25e0*/  NOP ;  /* 0x0000000000007918 */ /* 0x000fc00000000000 */
[----:B------:R-:W-:-:S00]  /*25f0*/  NOP ;  /* 0x0000000000007918 */ /* 0x000fc00000000000 */
.L_x_100:


//--------------------- .text.fused_rmsnorm_fp8   --------------------------
	.section	.text.fused_rmsnorm_fp8,"ax",@progbits
	.align	128
        .global         fused_rmsnorm_fp8
        .type           fused_rmsnorm_fp8,@function
        .size           fused_rmsnorm_fp8,(.L_x_102 - fused_rmsnorm_fp8)
        .other          fused_rmsnorm_fp8,@"STO_CUDA_ENTRY STV_DEFAULT"
fused_rmsnorm_fp8:
.text.fused_rmsnorm_fp8:
        /* <DEDUP_REMOVED lines=10> */
[----:B------:R-:W3:Y:S01]  /*00a0*/  LDCU.64 UR8, c[0x0][0x358] ;  /* 0x00006b00ff0877ac */ /* 0x000ee20008000a00 */
[----:B-1----:R-:W-:-:S04]  /*00b0*/  IMAD R7, R2, UR7, RZ ;  /* 0x0000000702077c24 */ /* 0x002fc8000f8e02ff */
[----:B--2---:R-:W-:Y:S01]  /*00c0*/  IMAD.WIDE R4, R7, 0x2, R4 ;  /* 0x0000000207047825 */ /* 0x004fe200078e0204 */
[----:B0-----:R-:W-:-:S13]  /*00d0*/  ISETP.GE.AND P2, PT, R6, UR7, PT ;  /* 0x0000000706007c0c */ /* 0x001fda000bf46270 */
[----:B---3--:R-:W-:Y:S05]  /*00e0*/  @P2 BRA `(.L_x_59) ;  /* 0x0000000000282947 */ /* 0x008fea0003800000 */
[----:B------:R-:W0:Y:S01]  /*00f0*/  LDC R10, c[0x0][0x360] ;  /* 0x0000d800ff0a7b82 */ /* 0x000e220000000800 */
[----:B------:R-:W-:Y:S02]  /*0100*/  IMAD.MOV.U32 R0, RZ, RZ, RZ ;  /* 0x000000ffff007224 */ /* 0x000fe400078e00ff */
[----:B------:R-:W-:-:S07]  /*0110*/  IMAD.MOV.U32 R3, RZ, RZ, R6 ;  /* 0x000000ffff037224 */ /* 0x000fce00078e0006 */
.L_x_60:
[----:B------:R-:W-:-:S06]  /*0120*/  IMAD.WIDE R8, R3, 0x2, R4 ;  /* 0x0000000203087825 */ /* 0x000fcc00078e0204 */
[----:B------:R-:W2:Y:S01]  /*0130*/  LDG.E.U16.CONSTANT R8, desc[UR8][R8.64] ;  /* 0x0000000808087981 */ /* 0x000ea2000c1e9500 */
[----:B0-----:R-:W-:-:S05]  /*0140*/  IMAD.IADD R3, R10, 0x1, R3 ;  /* 0x000000010a037824 */ /* 0x001fca00078e0203 */
[----:B------:R-:W-:Y:S02]  /*0150*/  ISETP.GE.AND P0, PT, R3, UR7, PT ;  /* 0x0000000703007c0c */ /* 0x000fe4000bf06270 */
[----:B--2---:R-:W-:-:S05]  /*0160*/  SHF.L.U32 R11, R8, 0x10, RZ ;  /* 0x00000010080b7819 */ /* 0x004fca00000006ff */
[----:B------:R-:W-:-:S06]  /*0170*/  FFMA R0, R11, R11, R0 ;  /* 0x0000000b0b007223 */ /* 0x000fcc0000000000 */
[----:B------:R-:W-:Y:S05]  /*0180*/  @!P0 BRA `(.L_x_60) ;  /* 0xfffffffc00e48947 */ /* 0x000fea000383ffff */
.L_x_59:
[----:B------:R-:W-:Y:S05]  /*0190*/  BSYNC.RECONVERGENT B0 ;  /* 0x0000000000007941 */ /* 0x000fea0003800200 */
.L_x_58:
[----:B------:R-:W0:Y:S01]  /*01a0*/  SHFL.BFLY PT, R3, R0, 0x10, 0x1f ;  /* 0x0e001f0000037f89 */ /* 0x000e2200000e0000 */
[----:B------:R-:W1:Y:S01]  /*01b0*/  S2UR UR5, SR_CgaCtaId ;  /* 0x00000000000579c3 */ /* 0x000e620000008800 */
[----:B------:R-:W-:Y:S01]  /*01c0*/  UMOV UR4, 0x400 ;  /* 0x0000040000047882 */ /* 0x000fe20000000000 */
[----:B------:R-:W2:Y:S01]  /*01d0*/  LDCU UR6, c[0x0][0x360] ;  /* 0x00006c00ff0677ac */ /* 0x000ea20008000800 */
[----:B0-----:R-:W-:Y:S01]  /*01e0*/  FADD R3, R3, R0 ;  /* 0x0000000003037221 */ /* 0x001fe20000000000 */
[----:B------:R-:W-:Y:S01]  /*01f0*/  SHF.R.U32.HI R0, RZ, 0x3, R6 ;  /* 0x00000003ff007819 */ /* 0x000fe20000011606 */
[----:B-1----:R-:W-:Y:S02]  /*0200*/  ULEA UR4, UR5, UR4, 0x18 ;  /* 0x0000000405047291 */ /* 0x002fe4000f8ec0ff */
[----:B--2---:R-:W-:Y:S01]  /*0210*/  USHF.R.U32.HI UR5, URZ, 0x5, UR6 ;  /* 0x00000005ff057899 */ /* 0x004fe20008011606 */
[----:B------:R-:W0:Y:S02]  /*0220*/  SHFL.BFLY PT, R8, R3, 0x8, 0x1f ;  /* 0x0d001f0003087f89 */ /* 0x000e2400000e0000 */
[----:B0-----:R-:W-:-:S05]  /*0230*/  FADD R8, R3, R8 ;  /* 0x0000000803087221 */ /* 0x001fca0000000000 */
[----:B------:R-:W0:Y:S02]  /*0240*/  SHFL.BFLY PT, R9, R8, 0x4, 0x1f ;  /* 0x0c801f0008097f89 */ /* 0x000e2400000e0000 */
[----:B0-----:R-:W-:Y:S01]  /*0250*/  FADD R9, R8, R9 ;  /* 0x0000000908097221 */ /* 0x001fe20000000000 */
[----:B------:R-:W-:-:S04]  /*0260*/  SHF.R.S32.HI R8, RZ, 0x1f, R7 ;  /* 0x0000001fff087819 */ /* 0x000fc80000011407 */
[----:B------:R-:W0:Y:S02]  /*0270*/  SHFL.BFLY PT, R10, R9, 0x2, 0x1f ;  /* 0x0c401f00090a7f89 */ /* 0x000e2400000e0000 */
[----:B0-----:R-:W-:Y:S01]  /*0280*/  FADD R11, R9, R10 ;  /* 0x0000000a090b7221 */ /* 0x001fe20000000000 */
[----:B------:R-:W-:-:S04]  /*0290*/  LOP3.LUT P0, R10, R6, 0x1f, RZ, 0xc0, !PT ;  /* 0x0000001f060a7812 */ /* 0x000fc8000780c0ff */
[----:B------:R-:W0:Y:S02]  /*02a0*/  SHFL.BFLY PT, R12, R11, 0x1, 0x1f ;  /* 0x0c201f000b0c7f89 */ /* 0x000e2400000e0000 */
[----:B0-----:R-:W-:Y:S01]  /*02b0*/  FADD R3, R11, R12 ;  /* 0x0000000c0b037221 */ /* 0x001fe20000000000 */
[----:B------:R-:W-:Y:S02]  /*02c0*/  LOP3.LUT R12, R0, 0x7c, RZ, 0xc0, !PT ;  /* 0x0000007c000c7812 */ /* 0x000fe400078ec0ff */
[----:B------:R-:W-:-:S04]  /*02d0*/  LEA R11, R10, UR4, 0x2 ;  /* 0x000000040a0b7c11 */ /* 0x000fc8000f8e10ff */
[----:B------:R0:W-:Y:S01]  /*02e0*/  @!P0 STS [R12+UR4], R3 ;  /* 0x000000030c008988 */ /* 0x0001e20008000804 */
[----:B------:R-:W-:Y:S01]  /*02f0*/  BAR.SYNC.DEFER_BLOCKING 0x0 ;  /* 0x0000000000007b1d */ /* 0x000fe20000010000 */
[----:B------:R-:W-:-:S13]  /*0300*/  ISETP.GT.U32.AND P0, PT, R6, 0x1f, PT ;  /* 0x0000001f0600780c */ /* 0x000fda0003f04070 */
[----:B0-----:R-:W-:Y:S05]  /*0310*/  @P0 BRA `(.L_x_61) ;  /* 0x0000000000440947 */ /* 0x001fea0003800000 */
[----:B------:R-:W-:Y:S01]  /*0320*/  ISETP.GE.U32.AND P0, PT, R10, UR5, PT ;  /* 0x000000050a007c0c */ /* 0x000fe2000bf06070 */
[----:B------:R-:W-:Y:S01]  /*0330*/  IMAD.MOV.U32 R0, RZ, RZ, RZ ;  /* 0x000000ffff007224 */ /* 0x000fe200078e00ff */
[----:B------:R-:W-:-:S11]  /*0340*/  UMOV UR10, 0xffffffff ;  /* 0xffffffff000a7882 */ /* 0x000fd60000000000 */
[----:B------:R0:W1:Y:S01]  /*0350*/  @!P0 LDS R0, [R11] ;  /* 0x000000000b008984 */ /* 0x0000620000000800 */
[----:B------:R-:W-:Y:S01]  /*0360*/  ISETP.NE.AND P0, PT, R10, RZ, PT ;  /* 0x000000ff0a00720c */ /* 0x000fe20003f05270 */
[----:B------:R-:W-:-:S12]  /*0370*/  BRA.DIV UR10, `(.L_x_62) ;  /* 0x0000000a0a547947 */ /* 0x000fd8000b800000 */
[----:B-1----:R-:W1:Y:S02]  /*0380*/  SHFL.BFLY PT, R3, R0, 0x10, 0x1f ;  /* 0x0e001f0000037f89 */ /* 0x002e6400000e0000 */
[----:B-1----:R-:W-:-:S05]  /*0390*/  FADD R3, R3, R0 ;  /* 0x0000000003037221 */ /* 0x002fca0000000000 */
[----:B------:R-:W1:Y:S02]  /*03a0*/  SHFL.BFLY PT, R14, R3, 0x8, 0x1f ;  /* 0x0d001f00030e7f89 */ /* 0x000e6400000e0000 */
[----:B-1----:R-:W-:-:S05]  /*03b0*/  FADD R14, R3, R14 ;  /* 0x0000000e030e7221 */ /* 0x002fca0000000000 */
[----:B------:R-:W1:Y:S02]  /*03c0*/  SHFL.BFLY PT, R9, R14, 0x4, 0x1f ;  /* 0x0c801f000e097f89 */ /* 0x000e6400000e0000 */
[----:B-1----:R-:W-:-:S05]  /*03d0*/  FADD R9, R14, R9 ;  /* 0x000000090e097221 */ /* 0x002fca0000000000 */
[----:B------:R-:W1:Y:S02]  /*03e0*/  SHFL.BFLY PT, R16, R9, 0x2, 0x1f ;  /* 0x0c401f0009107f89 */ /* 0x000e6400000e0000 */
[----:B-1----:R-:W-:-:S05]  /*03f0*/  FADD R16, R9, R16 ;  /* 0x0000001009107221 */ /* 0x002fca0000000000 */
[----:B------:R1:W2:Y:S02]  /*0400*/  SHFL.BFLY PT, R13, R16, 0x1, 0x1f ;  /* 0x0c201f00100d7f89 */ /* 0x0002a400000e0000 */
.L_x_80:
[----:B--2---:R-:W-:-:S05]  /*0410*/  FADD R13, R16, R13 ;  /* 0x0000000d100d7221 */ /* 0x004fca0000000000 */
[----:B------:R2:W-:Y:S02]  /*0420*/  @!P0 STS [UR4], R13 ;  /* 0x0000000dff008988 */ /* 0x0005e40008000804 */
.L_x_61:
[----:B------:R-:W-:Y:S05]  /*0430*/  WARPSYNC.ALL ;  /* 0x0000000000007948 */ /* 0x000fea0003800000 */
[----:B------:R-:W-:Y:S01]  /*0440*/  BAR.SYNC.DEFER_BLOCKING 0x0 ;  /* 0x0000000000007b1d */ /* 0x000fe20000010000 */
[----:B------:R-:W-:-:S05]  /*0450*/  I2FP.F32.S32 R3, UR7 ;  /* 0x0000000700037c45 */ /* 0x000fca0008201400 */
[----:B------:R-:W3:Y:S02]  /*0460*/  MUFU.RCP R14, R3 ;  /* 0x00000003000e7308 */ /* 0x000ee40000001000 */
[----:B---3--:R-:W-:Y:S01]  /*0470*/  FFMA R9, -R3, R14, 1 ;  /* 0x3f80000003097423 */ /* 0x008fe2000000010e */
[----:B------:R-:W3:Y:S03]  /*0480*/  LDS R0, [UR4] ;  /* 0x00000004ff007984 */ /* 0x000ee60008000800 */
[----:B------:R-:W-:Y:S02]  /*0490*/  FFMA R9, R14, R9, R14 ;  /* 0x000000090e097223 */ /* 0x000fe4000000000e */
[----:B---3--:R-:W3:Y:S02]  /*04a0*/  FCHK P0, R0, R3 ;  /* 0x0000000300007302 */ /* 0x008ee40000000000 */
[----:B------:R-:W-:-:S04]  /*04b0*/  FFMA R14, R0, R9, RZ ;  /* 0x00000009000e7223 */ /* 0x000fc800000000ff */
[----:B--2---:R-:W-:-:S04]  /*04c0*/  FFMA R13, -R3, R14, R0 ;  /* 0x0000000e030d7223 */ /* 0x004fc80000000100 */
[----:B------:R-:W-:Y:S01]  /*04d0*/  FFMA R9, R9, R13, R14 ;  /* 0x0000000d09097223 */ /* 0x000fe2000000000e */
[----:B---3--:R-:W-:Y:S06]  /*04e0*/  @!P0 BRA `(.L_x_63) ;  /* 0x00000000000c8947 */ /* 0x008fec0003800000 */
[----:B------:R-:W-:-:S07]  /*04f0*/  MOV R14, 0x510 ;  /* 0x00000510000e7802 */ /* 0x000fce0000000f00 */
[----:B01----:R-:W-:Y:S05]  /*0500*/  CALL.REL.NOINC `($__internal_3_$__cuda_sm3x_div_rn_noftz_f32_slowpath) ;  /* 0x0000000c00dc7944 */ /* 0x003fea0003c00000 */
[----:B------:R-:W-:-:S07]  /*0510*/  IMAD.MOV.U32 R9, RZ, RZ, R0 ;  /* 0x000000ffff097224 */ /* 0x000fce00078e0000 */
.L_x_63:
[----:B------:R-:W2:Y:S01]  /*0520*/  LDCU UR7, c[0x0][0x3a8] ;  /* 0x00007500ff0777ac */ /* 0x000ea20008000800 */
[----:B------:R-:W-:Y:S01]  /*0530*/  BSSY.RECONVERGENT B0, `(.L_x_64) ;  /* 0x0000018000007945 */ /* 0x000fe20003800200 */
[----:B------:R-:W-:Y:S02]  /*0540*/  IMAD.MOV.U32 R3, RZ, RZ, RZ ;  /* 0x000000ffff037224 */ /* 0x000fe400078e00ff */
[----:B--2---:R-:W-:Y:S01]  /*0550*/  FADD R0, R9, UR7 ;  /* 0x0000000709007e21 */ /* 0x004fe20008000000 */
[----:B------:R-:W2:Y:S04]  /*0560*/  LDCU UR7, c[0x0][0x3a4] ;  /* 0x00007480ff0777ac */ /* 0x000ea80008000800 */
[----:B------:R-:W-:-:S13]  /*0570*/  FSETP.GEU.AND P0, PT, |R0|, 1.175494350822287508e-38, PT ;  /* 0x008000000000780b */ /* 0x000fda0003f0e200 */
[----:B------:R-:W-:-:S04]  /*0580*/  @!P0 FMUL R0, R0, 16777216 ;  /* 0x4b80000000008820 */ /* 0x000fc80000400000 */
[----:B------:R-:W3:Y:S02]  /*0590*/  MUFU.RSQ R9, R0 ;  /* 0x0000000000097308 */ /* 0x000ee40000001400 */
[----:B---3--:R-:W-:Y:S01]  /*05a0*/  @!P0 FMUL R9, R9, 4096 ;  /* 0x4580000009098820 */ /* 0x008fe20000400000 */
[----:B--2---:R-:W-:Y:S06]  /*05b0*/  @P2 BRA `(.L_x_65) ;  /* 0x00000000003c2947 */ /* 0x004fec0003800000 */
[----:B------:R-:W2:Y:S01]  /*05c0*/  LDC.64 R14, c[0x0][0x398] ;  /* 0x0000e600ff0e7b82 */ /* 0x000ea20000000a00 */
[----:B------:R-:W-:Y:S01]  /*05d0*/  IMAD.MOV.U32 R3, RZ, RZ, RZ ;  /* 0x000000ffff037224 */ /* 0x000fe200078e00ff */
[----:B------:R-:W-:-:S07]  /*05e0*/  MOV R13, R6 ;  /* 0x00000006000d7202 */ /* 0x000fce0000000f00 */
.L_x_66:
[----:B------:R-:W-:-:S04]  /*05f0*/  IMAD.WIDE R18, R13, 0x2, R4 ;  /* 0x000000020d127825 */ /* 0x000fc800078e0204 */
[C---:B-12---:R-:W-:Y:S02]  /*0600*/  IMAD.WIDE R16, R13.reuse, 0x2, R14 ;  /* 0x000000020d107825 */ /* 0x046fe400078e020e */
[----:B------:R-:W2:Y:S04]  /*0610*/  LDG.E.U16.CONSTANT R18, desc[UR8][R18.64] ;  /* 0x0000000812127981 */ /* 0x000ea8000c1e9500 */
[----:B------:R-:W3:Y:S01]  /*0620*/  LDG.E.U16.CONSTANT R16, desc[UR8][R16.64] ;  /* 0x0000000810107981 */ /* 0x000ee2000c1e9500 */
[----:B------:R-:W-:-:S05]  /*0630*/  VIADD R13, R13, UR6 ;  /* 0x000000060d0d7c36 */ /* 0x000fca0008000000 */
[----:B------:R-:W-:Y:S01]  /*0640*/  ISETP.GE.AND P0, PT, R13, UR7, PT ;  /* 0x000000070d007c0c */ /* 0x000fe2000bf06270 */
[----:B--2---:R-:W-:Y:S02]  /*0650*/  IMAD.U32 R0, R18, 0x10000, RZ ;  /* 0x0001000012007824 */ /* 0x004fe400078e00ff */
[----:B---3--:R-:W-:Y:S02]  /*0660*/  IMAD.U32 R20, R16, 0x10000, RZ ;  /* 0x0001000010147824 */ /* 0x008fe400078e00ff */
[----:B------:R-:W-:-:S04]  /*0670*/  FMUL R21, R9, R0 ;  /* 0x0000000009157220 */ /* 0x000fc80000400000 */
[----:B------:R-:W-:-:S05]  /*0680*/  FMUL R20, R20, R21 ;  /* 0x0000001514147220 */ /* 0x000fca0000400000 */
[----:B------:R-:W-:Y:S01]  /*0690*/  FMNMX R3, |R20|, R3, !PT ;  /* 0x0000000314037209 */ /* 0x000fe20007800200 */
[----:B------:R-:W-:Y:S06]  /*06a0*/  @!P0 BRA `(.L_x_66) ;  /* 0xfffffffc00d08947 */ /* 0x000fec000383ffff */
.L_x_65:
[----:B------:R-:W-:Y:S05]  /*06b0*/  BSYNC.RECONVERGENT B0 ;  /* 0x0000000000007941 */ /* 0x000fea0003800200 */
.L_x_64:
[----:B------:R-:W2:Y:S01]  /*06c0*/  SHFL.BFLY PT, R0, R3, 0x10, 0x1f ;  /* 0x0e001f0003007f89 */ /* 0x000ea200000e0000 */
[----:B------:R-:W-:Y:S02]  /*06d0*/  ISETP.NE.AND P0, PT, R10, RZ, PT ;  /* 0x000000ff0a00720c */ /* 0x000fe40003f05270 */
[----:B------:R-:W-:Y:S02]  /*06e0*/  ISETP.GT.U32.AND P1, PT, R6, 0x1f, PT ;  /* 0x0000001f0600780c */ /* 0x000fe40003f24070 */
[----:B--2---:R-:W-:-:S05]  /*06f0*/  FMNMX R0, R0, R3, !PT ;  /* 0x0000000300007209 */ /* 0x004fca0007800000 */
[----:B------:R-:W2:Y:S02]  /*0700*/  SHFL.BFLY PT, R13, R0, 0x8, 0x1f ;  /* 0x0d001f00000d7f89 */ /* 0x000ea400000e0000 */
[----:B--2---:R-:W-:-:S05]  /*0710*/  FMNMX R13, R0, R13, !PT ;  /* 0x0000000d000d7209 */ /* 0x004fca0007800000 */
[----:B------:R-:W2:Y:S02]  /*0720*/  SHFL.BFLY PT, R14, R13, 0x4, 0x1f ;  /* 0x0c801f000d0e7f89 */ /* 0x000ea400000e0000 */
[----:B--2---:R-:W-:-:S05]  /*0730*/  FMNMX R14, R13, R14, !PT ;  /* 0x0000000e0d0e7209 */ /* 0x004fca0007800000 */
[----:B------:R-:W2:Y:S02]  /*0740*/  SHFL.BFLY PT, R15, R14, 0x2, 0x1f ;  /* 0x0c401f000e0f7f89 */ /* 0x000ea400000e0000 */
[----:B--2---:R-:W-:-:S05]  /*0750*/  FMNMX R15, R14, R15, !PT ;  /* 0x0000000f0e0f7209 */ /* 0x004fca0007800000 */
[----:B-1----:R-:W1:Y:S02]  /*0760*/  SHFL.BFLY PT, R16, R15, 0x1, 0x1f ;  /* 0x0c201f000f107f89 */ /* 0x002e6400000e0000 */
[----:B-1----:R-:W-:-:S05]  /*0770*/  FMNMX R17, R15, R16, !PT ;  /* 0x000000100f117209 */ /* 0x002fca0007800000 */
        /* <DEDUP_REMOVED lines=9> */
[----:B---3--:R-:W-:-:S05]  /*0810*/  FMNMX R3, R3, R0, !PT ;  /* 0x0000000003037209 */ /* 0x008fca0007800000 */
[----:B------:R-:W3:Y:S02]  /*0820*/  SHFL.BFLY PT, R10, R3, 0x8, 0x1f ;  /* 0x0d001f00030a7f89 */ /* 0x000ee400000e0000 */
[----:B---3--:R-:W-:-:S05]  /*0830*/  FMNMX R10, R3, R10, !PT ;  /* 0x0000000a030a7209 */ /* 0x008fca0007800000 */
[----:B0-2---:R-:W0:Y:S02]  /*0840*/  SHFL.BFLY PT, R11, R10, 0x4, 0x1f ;  /* 0x0c801f000a0b7f89 */ /* 0x005e2400000e0000 */
[----:B0-----:R-:W-:-:S05]  /*0850*/  FMNMX R11, R10, R11, !PT ;  /* 0x0000000b0a0b7209 */ /* 0x001fca0007800000 */
[----:B-1----:R-:W0:Y:S02]  /*0860*/  SHFL.BFLY PT, R12, R11, 0x2, 0x1f ;  /* 0x0c401f000b0c7f89 */ /* 0x002e2400000e0000 */
[----:B0-----:R-:W-:-:S05]  /*0870*/  FMNMX R12, R11, R12, !PT ;  /* 0x0000000c0b0c7209 */ /* 0x001fca0007800000 */
[----:B------:R0:W1:Y:S02]  /*0880*/  SHFL.BFLY PT, R13, R12, 0x1, 0x1f ;  /* 0x0c201f000c0d7f89 */ /* 0x00006400000e0000 */
.L_x_86:
[----:B------:R-:W2:Y:S01]  /*0890*/  @!P0 S2R R3, SR_CgaCtaId ;  /* 0x0000000000038919 */ /* 0x000ea20000008800 */
[----:B------:R-:W-:Y:S02]  /*08a0*/  @!P0 MOV R0, 0x400 ;  /* 0x0000040000008802 */ /* 0x000fe40000000f00 */
[----:B-1----:R-:W-:Y:S02]  /*08b0*/  FMNMX R13, R12, R13, !PT ;  /* 0x0000000d0c0d7209 */ /* 0x002fe40007800000 */
[----:B--2---:R-:W-:-:S05]  /*08c0*/  @!P0 LEA R0, R3, R0, 0x18 ;  /* 0x0000000003008211 */ /* 0x004fca00078ec0ff */
[----:B------:R2:W-:Y:S02]  /*08d0*/  @!P0 STS [R0], R13 ;  /* 0x0000000d00008388 */ /* 0x0005e40000000800 */
.L_x_67:
[----:B------:R-:W3:Y:S02]  /*08e0*/  LDCU UR4, c[0x0][0x3a4] ;  /* 0x00007480ff0477ac */ /* 0x000ee40008000800 */
[----:B---3--:R-:W-:Y:S01]  /*08f0*/  ISETP.GE.AND P2, PT, R6, UR4, PT ;  /* 0x0000000406007c0c */ /* 0x008fe2000bf46270 */
[----:B------:R-:W-:Y:S05]  /*0900*/  WARPSYNC.ALL ;  /* 0x0000000000007948 */ /* 0x000fea0003800000 */
[----:B------:R-:W3:Y:S08]  /*0910*/  S2UR UR5, SR_CgaCtaId ;  /* 0x00000000000579c3 */ /* 0x000ef00000008800 */
[----:B------:R-:W-:Y:S01]  /*0920*/  BAR.SYNC.DEFER_BLOCKING 0x0 ;  /* 0x0000000000007b1d */ /* 0x000fe20000010000 */
[----:B------:R-:W-:-:S02]  /*0930*/  HFMA2 R10, -RZ, RZ, 0.8837890625, 10.2890625 ;  /* 0x3b124925ff0a7431 */ /* 0x000fc400000001ff */
[----:B------:R-:W-:-:S03]  /*0940*/  IMAD.MOV.U32 R3, RZ, RZ, 0x43e00000 ;  /* 0x43e00000ff037424 */ /* 0x000fc600078e00ff */
[----:B------:R-:W-:Y:S01]  /*0950*/  UMOV UR4, 0x400 ;  /* 0x0000040000047882 */ /* 0x000fe20000000000 */
[----:B------:R-:W-:-:S04]  /*0960*/  FFMA R3, R10, -R3, 1 ;  /* 0x3f8000000a037423 */ /* 0x000fc80000000803 */
[----:B------:R-:W-:Y:S01]  /*0970*/  FFMA R3, R3, R10, 0.0022321429569274187088 ;  /* 0x3b12492503037423 */ /* 0x000fe2000000000a */
[----:B---3--:R-:W-:-:S09]  /*0980*/  ULEA UR4, UR5, UR4, 0x18 ;  /* 0x0000000405047291 */ /* 0x008fd2000f8ec0ff */
[----:B--2---:R-:W2:Y:S02]  /*0990*/  LDS R0, [UR4] ;  /* 0x00000004ff007984 */ /* 0x004ea40008000800 */
[----:B--2---:R-:W2:Y:S01]  /*09a0*/  FCHK P0, R0, 448 ;  /* 0x43e0000000007902 */ /* 0x004ea20000000000 */
[----:B------:R-:W-:-:S04]  /*09b0*/  FFMA R10, R0, R3, RZ ;  /* 0x00000003000a7223 */ /* 0x000fc800000000ff */
[----:B0-----:R-:W-:-:S04]  /*09c0*/  FFMA R11, R10, -448, R0 ;  /* 0xc3e000000a0b7823 */ /* 0x001fc80000000000 */
[----:B------:R-:W-:Y:S01]  /*09d0*/  FFMA R3, R3, R11, R10 ;  /* 0x0000000b03037223 */ /* 0x000fe2000000000a */
[----:B--2---:R-:W-:Y:S06]  /*09e0*/  @!P0 BRA `(.L_x_69) ;  /* 0x0000000000108947 */ /* 0x004fec0003800000 */
[----:B------:R-:W-:Y:S01]  /*09f0*/  IMAD.MOV.U32 R3, RZ, RZ, 0x43e00000 ;  /* 0x43e00000ff037424 */ /* 0x000fe200078e00ff */
[----:B------:R-:W-:-:S07]  /*0a00*/  MOV R14, 0xa20 ;  /* 0x00000a20000e7802 */ /* 0x000fce0000000f00 */
[----:B-1----:R-:W-:Y:S05]  /*0a10*/  CALL.REL.NOINC `($__internal_3_$__cuda_sm3x_div_rn_noftz_f32_slowpath) ;  /* 0x0000000800987944 */ /* 0x002fea0003c00000 */
[----:B------:R-:W-:-:S07]  /*0a20*/  IMAD.MOV.U32 R3, RZ, RZ, R0 ;  /* 0x000000ffff037224 */ /* 0x000fce00078e0000 */
.L_x_69:
[----:B------:R-:W0:Y:S01]  /*0a30*/  LDCU UR7, c[0x0][0x3a4] ;  /* 0x00007480ff0777ac */ /* 0x000e220008000800 */
[----:B------:R-:W-:Y:S01]  /*0a40*/  BSSY.RECONVERGENT B0, `(.L_x_70) ;  /* 0x0000022000007945 */ /* 0x000fe20003800200 */
[----:B------:R-:W-:Y:S01]  /*0a50*/  FMNMX R3, R3, 9.9999999600419720025e-13, !PT ;  /* 0x2b8cbccc03037809 */ /* 0x000fe20007800000 */
[----:B------:R-:W2:Y:S02]  /*0a60*/  LDCU.64 UR4, c[0x0][0x380] ;  /* 0x00007000ff0477ac */ /* 0x000ea40008000a00 */
[----:B------:R-:W-:Y:S05]  /*0a70*/  @P2 BRA `(.L_x_71) ;  /* 0x0000000000782947 */ /* 0x000fea0003800000 */
[----:B------:R-:W-:-:S05]  /*0a80*/  VIADD R0, R3, 0x1800000 ;  /* 0x0180000003007836 */ /* 0x000fca0000000000 */
[----:B------:R-:W-:-:S04]  /*0a90*/  LOP3.LUT R0, R0, 0x7f800000, RZ, 0xc0, !PT ;  /* 0x7f80000000007812 */ /* 0x000fc800078ec0ff */
[----:B------:R-:W-:-:S13]  /*0aa0*/  ISETP.GT.U32.AND P0, PT, R0, 0x1ffffff, PT ;  /* 0x01ffffff0000780c */ /* 0x000fda0003f04070 */
[----:B------:R-:W-:Y:S05]  /*0ab0*/  @P0 BRA `(.L_x_72) ;  /* 0x00000000000c0947 */ /* 0x000fea0003800000 */
[----:B------:R-:W-:-:S07]  /*0ac0*/  MOV R10, 0xae0 ;  /* 0x00000ae0000a7802 */ /* 0x000fce0000000f00 */
[----:B012---:R-:W-:Y:S05]  /*0ad0*/  CALL.REL.NOINC `($__internal_2_$__cuda_sm20_rcp_rn_f32_slowpath) ;  /* 0x0000000400947944 */ /* 0x007fea0003c00000 */
[----:B------:R-:W-:Y:S05]  /*0ae0*/  BRA `(.L_x_73) ;  /* 0x0000000000107947 */ /* 0x000fea0003800000 */
.L_x_72:
[----:B------:R-:W3:Y:S02]  /*0af0*/  MUFU.RCP R0, R3 ;  /* 0x0000000300007308 */ /* 0x000ee40000001000 */
[----:B---3--:R-:W-:-:S04]  /*0b00*/  FFMA R10, R3, R0, -1 ;  /* 0xbf800000030a7423 */ /* 0x008fc80000000000 */
[----:B------:R-:W-:-:S04]  /*0b10*/  FADD.FTZ R11, -R10, -RZ ;  /* 0x800000ff0a0b7221 */ /* 0x000fc80000010100 */
[----:B------:R-:W-:-:S07]  /*0b20*/  FFMA R0, R0, R11, R0 ;  /* 0x0000000b00007223 */ /* 0x000fce0000000000 */
.L_x_73:
[----:B------:R-:W3:Y:S01]  /*0b30*/  LDC.64 R10, c[0x0][0x398] ;  /* 0x0000e600ff0a7b82 */ /* 0x000ee20000000a00 */
[----:B------:R-:W-:-:S07]  /*0b40*/  MOV R19, R6 ;  /* 0x0000000600137202 */ /* 0x000fce0000000f00 */
.L_x_74:
[----:B------:R-:W-:-:S04]  /*0b50*/  IMAD.WIDE R14, R19, 0x2, R4 ;  /* 0x00000002130e7825 */ /* 0x000fc800078e0204 */
[----:B-1-3--:R-:W-:Y:S02]  /*0b60*/  IMAD.WIDE R16, R19, 0x2, R10 ;  /* 0x0000000213107825 */ /* 0x00afe400078e020a */
[----:B------:R-:W3:Y:S04]  /*0b70*/  LDG.E.U16.CONSTANT R14, desc[UR8][R14.64] ;  /* 0x000000080e0e7981 */ /* 0x000ee8000c1e9500 */
[----:B----4-:R-:W4:Y:S01]  /*0b80*/  LDG.E.U16.CONSTANT R16, desc[UR8][R16.64] ;  /* 0x0000000810107981 */ /* 0x010f22000c1e9500 */
[----:B------:R-:W-:Y:S01]  /*0b90*/  SHF.R.S32.HI R21, RZ, 0x1f, R19 ;  /* 0x0000001fff157819 */ /* 0x000fe20000011413 */
[----:B---3--:R-:W-:Y:S02]  /*0ba0*/  IMAD.U32 R12, R14, 0x10000, RZ ;  /* 0x000100000e0c7824 */ /* 0x008fe400078e00ff */
[----:B----4-:R-:W-:-:S02]  /*0bb0*/  IMAD.U32 R13, R16, 0x10000, RZ ;  /* 0x00010000100d7824 */ /* 0x010fc400078e00ff */
[----:B------:R-:W-:-:S04]  /*0bc0*/  FMUL R12, R9, R12 ;  /* 0x0000000c090c7220 */ /* 0x000fc80000400000 */
[----:B------:R-:W-:Y:S01]  /*0bd0*/  FMUL R13, R13, R12 ;  /* 0x0000000c0d0d7220 */ /* 0x000fe20000400000 */
[C---:B--2---:R-:W-:Y:S01]  /*0be0*/  IADD3 R12, P0, P1, R19.reuse, UR4, R7 ;  /* 0x00000004130c7c10 */ /* 0x044fe2000f91e007 */
[----:B------:R-:W-:Y:S02]  /*0bf0*/  VIADD R19, R19, UR6 ;  /* 0x0000000613137c36 */ /* 0x000fe40008000000 */
[----:B------:R-:W-:Y:S01]  /*0c00*/  FMUL R18, R13, R0 ;  /* 0x000000000d127220 */ /* 0x000fe20000400000 */
[----:B------:R-:W-:Y:S02]  /*0c10*/  IADD3.X R13, PT, PT, R21, UR5, R8, P0, P1 ;  /* 0x00000005150d7c10 */ /* 0x000fe400087e2408 */
[----:B0-----:R-:W-:Y:S02]  /*0c20*/  ISETP.GE.AND P0, PT, R19, UR7, PT ;  /* 0x0000000713007c0c */ /* 0x001fe4000bf06270 */
[----:B------:R-:W-:-:S05]  /*0c30*/  F2FP.SATFINITE.E4M3.F32.PACK_AB_MERGE_C R21, RZ, R18, RZ ;  /* 0x00000012ff15723e */ /* 0x000fca00048070ff */
[----:B------:R4:W-:Y:S06]  /*0c40*/  STG.E.U8 desc[UR8][R12.64], R21 ;  /* 0x000000150c007986 */ /* 0x0009ec000c101108 */
[----:B------:R-:W-:Y:S05]  /*0c50*/  @!P0 BRA `(.L_x_74) ;  /* 0xfffffffc00bc8947 */ /* 0x000fea000383ffff */
.L_x_71:
[----:B0-2---:R-:W-:Y:S05]  /*0c60*/  BSYNC.RECONVERGENT B0 ;  /* 0x0000000000007941 */ /* 0x005fea0003800200 */
.L_x_70:
[----:B------:R-:W-:-:S13]  /*0c70*/  ISETP.NE.AND P0, PT, R6, RZ, PT ;  /* 0x000000ff0600720c */ /* 0x000fda0003f05270 */
[----:B------:R-:W-:Y:S05]  /*0c80*/  @P0 EXIT ;  /* 0x000000000000094d */ /* 0x000fea0003800000 */
[----:B------:R-:W0:Y:S02]  /*0c90*/  LDC.64 R4, c[0x0][0x388] ;  /* 0x0000e200ff047b82 */ /* 0x000e240000000a00 */
[----:B0-----:R-:W-:-:S05]  /*0ca0*/  IMAD.WIDE.U32 R4, R2, 0x4, R4 ;  /* 0x0000000402047825 */ /* 0x001fca00078e0004 */
[----:B------:R-:W-:Y:S01]  /*0cb0*/  STG.E desc[UR8][R4.64], R3 ;  /* 0x0000000304007986 */ /* 0x000fe2000c101908 */
[----:B------:R-:W-:Y:S05]  /*0cc0*/  EXIT ;  /* 0x000000000000794d */ /* 0x000fea0003800000 */
.L_x_62:
[----:B------:R-:W-:Y:S02]  /*0cd0*/  HFMA2 R18, -RZ, RZ, 0, 1.847743988037109375e-06 ;  /* 0x0000001fff127431 */ /* 0x000fe400000001ff */
[----:B------:R-:W-:Y:S02]  /*0ce0*/  IMAD.MOV.U32 R17, RZ, RZ, 0x10 ;  /* 0x00000010ff117424 */ /* 0x000fe400078e00ff */
[----:B------:R-:W-:-:S07]  /*0cf0*/  IMAD.MOV.U32 R15, RZ, RZ, -0x1 ;  /* 0xffffffffff0f7424 */ /* 0x000fce00078e00ff */
[----:B01----:R-:W-:Y:S05]  /*0d00*/  WARPSYNC.COLLECTIVE R15, `(.L_x_75) ;  /* 0x000000000f087348 */ /* 0x003fea0003c00000 */
[----:B-1----:R1:W2:Y:S02]  /*0d10*/  SHFL.BFLY P1, R13, R0, R17, R18 ;  /* 0x0c000011000d7389 */ /* 0x0022a40000020012 */
[----:B012---:R-:W-:Y:S05]  /*0d20*/  ENDCOLLECTIVE ;  /* 0x000000000000791b */ /* 0x007fea0003800000 */
.L_x_75:
[----:B------:R-:W-:Y:S02]  /*0d30*/  IMAD.MOV.U32 R17, RZ, RZ, 0x8 ;  /* 0x00000008ff117424 */ /* 0x000fe400078e00ff */
[----:B------:R-:W-:-:S04]  /*0d40*/  IMAD.MOV.U32 R3, RZ, RZ, R13 ;  /* 0x000000ffff037224 */ /* 0x000fc800078e000d */
[----:B------:R-:W-:-:S04]  /*0d50*/  FADD R3, R3, R0 ;  /* 0x0000000003037221 */ /* 0x000fc80000000000 */
[----:B------:R-:W-:-:S07]  /*0d60*/  IMAD.MOV.U32 R0, RZ, RZ, R3 ;  /* 0x000000ffff007224 */ /* 0x000fce00078e0003 */
[----:B------:R-:W-:Y:S05]  /*0d70*/  WARPSYNC.COLLECTIVE R15, `(.L_x_76) ;  /* 0x000000000f087348 */ /* 0x000fea0003c00000 */
[----:B------:R0:W1:Y:S02]  /*0d80*/  SHFL.BFLY P1, R13, R0, R17, R18 ;  /* 0x0c000011000d7389 */ /* 0x0000640000020012 */
[----:B01----:R-:W-:Y:S05]  /*0d90*/  ENDCOLLECTIVE ;  /* 0x000000000000791b */ /* 0x003fea0003800000 */
.L_x_76:
[----:B------:R-:W-:Y:S01]  /*0da0*/  IMAD.MOV.U32 R17, RZ, RZ, 0x4 ;  /* 0x00000004ff117424 */ /* 0x000fe200078e00ff */
[----:B------:R-:W-:-:S05]  /*0db0*/  MOV R14, R13 ;  /* 0x0000000d000e7202 */ /* 0x000fca0000000f00 */
[----:B------:R-:W-:-:S04]  /*0dc0*/  FADD R14, R3, R14 ;  /* 0x0000000e030e7221 */ /* 0x000fc80000000000 */
[----:B------:R-:W-:-:S07]  /*0dd0*/  IMAD.MOV.U32 R0, RZ, RZ, R14 ;  /* 0x000000ffff007224 */ /* 0x000fce00078e000e */
[----:B------:R-:W-:Y:S05]  /*0de0*/  WARPSYNC.COLLECTIVE R15, `(.L_x_77) ;  /* 0x000000000f087348 */ /* 0x000fea0003c00000 */
[----:B------:R0:W1:Y:S02]  /*0df0*/  SHFL.BFLY P1, R13, R0, R17, R18 ;  /* 0x0c000011000d7389 */ /* 0x0000640000020012 */
[----:B01----:R-:W-:Y:S05]  /*0e00*/  ENDCOLLECTIVE ;  /* 0x000000000000791b */ /* 0x003fea0003800000 */
.L_x_77:
[----:B------:R-:W-:Y:S02]  /*0e10*/  HFMA2 R17, -RZ, RZ, 0, 1.1920928955078125e-07 ;  /* 0x00000002ff117431 */ /* 0x000fe400000001ff */
[----:B------:R-:W-:-:S04]  /*0e20*/  IMAD.MOV.U32 R9, RZ, RZ, R13 ;  /* 0x000000ffff097224 */ /* 0x000fc800078e000d */
[----:B------:R-:W-:-:S04]  /*0e30*/  FADD R9, R14, R9 ;  /* 0x000000090e097221 */ /* 0x000fc80000000000 */
[----:B------:R-:W-:-:S07]  /*0e40*/  IMAD.MOV.U32 R0, RZ, RZ, R9 ;  /* 0x000000ffff007224 */ /* 0x000fce00078e0009 */
[----:B------:R-:W-:Y:S05]  /*0e50*/  WARPSYNC.COLLECTIVE R15, `(.L_x_78) ;  /* 0x000000000f087348 */ /* 0x000fea0003c00000 */
[----:B------:R0:W1:Y:S02]  /*0e60*/  SHFL.BFLY P1, R13, R0, R17, R18 ;  /* 0x0c000011000d7389 */ /* 0x0000640000020012 */
[----:B01----:R-:W-:Y:S05]  /*0e70*/  ENDCOLLECTIVE ;  /* 0x000000000000791b */ /* 0x003fea0003800000 */
.L_x_78:
[----:B------:R-:W-:Y:S02]  /*0e80*/  IMAD.MOV.U32 R17, RZ, RZ, 0x1 ;  /* 0x00000001ff117424 */ /* 0x000fe400078e00ff */
[----:B------:R-:W-:-:S04]  /*0e90*/  IMAD.MOV.U32 R16, RZ, RZ, R13 ;  /* 0x000000ffff107224 */ /* 0x000fc800078e000d */
[----:B------:R-:W-:-:S04]  /*0ea0*/  FADD R16, R9, R16 ;  /* 0x0000001009107221 */ /* 0x000fc80000000000 */
[----:B------:R-:W-:-:S07]  /*0eb0*/  IMAD.MOV.U32 R0, RZ, RZ, R16 ;  /* 0x000000ffff007224 */ /* 0x000fce00078e0010 */
[----:B------:R-:W-:Y:S05]  /*0ec0*/  WARPSYNC.COLLECTIVE R15, `(.L_x_79) ;  /* 0x000000000f087348 */ /* 0x000fea0003c00000 */
[----:B------:R0:W1:Y:S02]  /*0ed0*/  SHFL.BFLY P1, R13, R0, R17, R18 ;  /* 0x0c000011000d7389 */ /* 0x0000640000020012 */
[----:B01----:R-:W-:Y:S05]  /*0ee0*/  ENDCOLLECTIVE ;  /* 0x000000000000791b */ /* 0x003fea0003800000 */
.L_x_79:
[----:B------:R-:W-:Y:S05]  /*0ef0*/  BRA `(.L_x_80) ;  /* 0xfffffff400447947 */ /* 0x000fea000383ffff */
.L_x_68:
[----:B-1----:R-:W-:Y:S01]  /*0f00*/  IMAD.MOV.U32 R17, RZ, RZ, 0x10 ;  /* 0x00000010ff117424 */ /* 0x002fe200078e00ff */
[----:B------:R-:W-:Y:S01]  /*0f10*/  MOV R18, 0x1f ;  /* 0x0000001f00127802 */ /* 0x000fe20000000f00 */
[----:B------:R-:W-:-:S07]  /*0f20*/  IMAD.MOV.U32 R15, RZ, RZ, -0x1 ;  /* 0xffffffffff0f7424 */ /* 0x000fce00078e00ff */
[----:B0-23--:R-:W-:Y:S05]  /*0f30*/  WARPSYNC.COLLECTIVE R15, `(.L_x_81) ;  /* 0x000000000f087348 */ /* 0x00dfea0003c00000 */
[----:B---3--:R1:W3:Y:S02]  /*0f40*/  SHFL.BFLY P1, R13, R0, R17, R18 ;  /* 0x0c000011000d7389 */ /* 0x0082e40000020012 */
[----:B0123--:R-:W-:Y:S05]  /*0f50*/  ENDCOLLECTIVE ;  /* 0x000000000000791b */ /* 0x00ffea0003800000 */
.L_x_81:
[----:B------:R-:W-:Y:S02]  /*0f60*/  IMAD.MOV.U32 R17, RZ, RZ, 0x8 ;  /* 0x00000008ff117424 */ /* 0x000fe400078e00ff */
[----:B------:R-:W-:-:S05]  /*0f70*/  IMAD.MOV.U32 R3, RZ, RZ, R13 ;  /* 0x000000ffff037224 */ /* 0x000fca00078e000d */
[----:B------:R-:W-:-:S05]  /*0f80*/  FMNMX R3, R3, R0, !PT ;  /* 0x0000000003037209 */ /* 0x000fca0007800000 */
[----:B------:R-:W-:-:S07]  /*0f90*/  IMAD.MOV.U32 R0, RZ, RZ, R3 ;  /* 0x000000ffff007224 */ /* 0x000fce00078e0003 */
[----:B------:R-:W-:Y:S05]  /*0fa0*/  WARPSYNC.COLLECTIVE R15, `(.L_x_82) ;  /* 0x000000000f087348 */ /* 0x000fea0003c00000 */
[----:B------:R0:W1:Y:S02]  /*0fb0*/  SHFL.BFLY P1, R13, R0, R17, R18 ;  /* 0x0c000011000d7389 */ /* 0x0000640000020012 */
[----:B01----:R-:W-:Y:S05]  /*0fc0*/  ENDCOLLECTIVE ;  /* 0x000000000000791b */ /* 0x003fea0003800000 */
.L_x_82:
[----:B------:R-:W-:Y:S01]  /*0fd0*/  IMAD.MOV.U32 R17, RZ, RZ, 0x4 ;  /* 0x00000004ff117424 */ /* 0x000fe200078e00ff */
[----:B------:R-:W-:-:S04]  /*0fe0*/  MOV R10, R13 ;  /* 0x0000000d000a7202 */ /* 0x000fc80000000f00 */
[----:B------:R-:W-:-:S05]  /*0ff0*/  FMNMX R10, R3, R10, !PT ;  /* 0x0000000a030a7209 */ /* 0x000fca0007800000 */
[----:B------:R-:W-:-:S07]  /*1000*/  IMAD.MOV.U32 R0, RZ, RZ, R10 ;  /* 0x000000ffff007224 */ /* 0x000fce00078e000a */
[----:B------:R-:W-:Y:S05]  /*1010*/  WARPSYNC.COLLECTIVE R15, `(.L_x_83) ;  /* 0x000000000f087348 */ /* 0x000fea0003c00000 */
[----:B------:R0:W1:Y:S02]  /*1020*/  SHFL.BFLY P1, R13, R0, R17, R18 ;  /* 0x0c000011000d7389 */ /* 0x0000640000020012 */
[----:B01----:R-:W-:Y:S05]  /*1030*/  ENDCOLLECTIVE ;  /* 0x000000000000791b */ /* 0x003fea0003800000 */
.L_x_83:
[----:B------:R-:W-:Y:S02]  /*1040*/  HFMA2 R17, -RZ, RZ, 0, 1.1920928955078125e-07 ;  /* 0x00000002ff117431 */ /* 0x000fe400000001ff */
[----:B------:R-:W-:-:S05]  /*1050*/  IMAD.MOV.U32 R11, RZ, RZ, R13 ;  /* 0x000000ffff0b7224 */ /* 0x000fca00078e000d */
[----:B------:R-:W-:-:S05]  /*1060*/  FMNMX R11, R10, R11, !PT ;  /* 0x0000000b0a0b7209 */ /* 0x000fca0007800000 */
[----:B------:R-:W-:-:S07]  /*1070*/  IMAD.MOV.U32 R0, RZ, RZ, R11 ;  /* 0x000000ffff007224 */ /* 0x000fce00078e000b */
[----:B------:R-:W-:Y:S05]  /*1080*/  WARPSYNC.COLLECTIVE R15, `(.L_x_84) ;  /* 0x000000000f087348 */ /* 0x000fea0003c00000 */
[----:B------:R0:W1:Y:S02]  /*1090*/  SHFL.BFLY P1, R13, R0, R17, R18 ;  /* 0x0c000011000d7389 */ /* 0x0000640000020012 */
[----:B01----:R-:W-:Y:S05]  /*10a0*/  ENDCOLLECTIVE ;  /* 0x000000000000791b */ /* 0x003fea0003800000 */
.L_x_84:
[----:B------:R-:W-:Y:S02]  /*10b0*/  IMAD.MOV.U32 R17, RZ, RZ, 0x1 ;  /* 0x00000001ff117424 */ /* 0x000fe400078e00ff */
[----:B------:R-:W-:-:S05]  /*10c0*/  IMAD.MOV.U32 R12, RZ, RZ, R13 ;  /* 0x000000ffff0c7224 */ /* 0x000fca00078e000d */
[----:B------:R-:W-:-:S05]  /*10d0*/  FMNMX R12, R11, R12, !PT ;  /* 0x0000000c0b0c7209 */ /* 0x000fca0007800000 */
[----:B------:R-:W-:-:S07]  /*10e0*/  IMAD.MOV.U32 R0, RZ, RZ, R12 ;  /* 0x000000ffff007224 */ /* 0x000fce00078e000c */
[----:B------:R-:W-:Y:S05]  /*10f0*/  WARPSYNC.COLLECTIVE R15, `(.L_x_85) ;  /* 0x000000000f087348 */ /* 0x000fea0003c00000 */
[----:B------:R0:W1:Y:S02]  /*1100*/  SHFL.BFLY P1, R13, R0, R17, R18 ;  /* 0x0c000011000d7389 */ /* 0x0000640000020012 */
[----:B01----:R-:W-:Y:S05]  /*1110*/  ENDCOLLECTIVE ;  /* 0x000000000000791b */ /* 0x003fea0003800000 */
.L_x_85:
[----:B------:R-:W-:Y:S05]  /*1120*/  BRA `(.L_x_86) ;  /* 0xfffffff400d87947 */ /* 0x000fea000383ffff */
        .weak           $__internal_2_$__cuda_sm20_rcp_rn_f32_slowpath
        .type           $__internal_2_$__cuda_sm20_rcp_rn_f32_slowpath,@function
        .size           $__internal_2_$__cuda_sm20_rcp_rn_f32_slowpath,($__internal_3_$__cuda_sm3x_div_rn_noftz_f32_slowpath - $__internal_2_$__cuda_sm20_rcp_rn_f32_slowpath)
$__internal_2_$__cuda_sm20_rcp_rn_f32_slowpath:
[----:B------:R-:W-:-:S05]  /*1130*/  IMAD.SHL.U32 R0, R3, 0x2, RZ ;  /* 0x0000000203007824 */ /* 0x000fca00078e00ff */
[----:B------:R-:W-:Y:S02]  /*1140*/  SHF.R.U32.HI R16, RZ, 0x18, R0 ;  /* 0x00000018ff107819 */ /* 0x000fe40000011600 */
[----:B------:R-:W-:Y:S02]  /*1150*/  MOV R0, R3 ;  /* 0x0000000300007202 */ /* 0x000fe40000000f00 */
[----:B------:R-:W-:-:S13]  /*1160*/  ISETP.NE.U32.AND P0, PT, R16, RZ, PT ;  /* 0x000000ff1000720c */ /* 0x000fda0003f05070 */
[----:B------:R-:W-:Y:S05]  /*1170*/  @P0 BRA `(.L_x_87) ;  /* 0x00000000002c0947 */ /* 0x000fea0003800000 */
[----:B------:R-:W-:-:S05]  /*1180*/  IMAD.SHL.U32 R11, R0, 0x2, RZ ;  /* 0x00000002000b7824 */ /* 0x000fca00078e00ff */
[----:B------:R-:W-:-:S13]  /*1190*/  ISETP.NE.AND P0, PT, R11, RZ, PT ;  /* 0x000000ff0b00720c */ /* 0x000fda0003f05270 */
[----:B------:R0:W1:Y:S01]  /*11a0*/  @!P0 MUFU.RCP R11, R0 ;  /* 0x00000000000b8308 */ /* 0x0000620000001000 */
[----:B------:R-:W-:Y:S05]  /*11b0*/  @!P0 BRA `(.L_x_88) ;  /* 0x0000000000a48947 */ /* 0x000fea0003800000 */
[----:B------:R-:W-:-:S04]  /*11c0*/  FFMA R12, R0, 1.84467440737095516160e+19, RZ ;  /* 0x5f800000000c7823 */ /* 0x000fc800000000ff */
[----:B-1----:R-:W0:Y:S02]  /*11d0*/  MUFU.RCP R11, R12 ;  /* 0x0000000c000b7308 */ /* 0x002e240000001000 */
[----:B0-----:R-:W-:-:S04]  /*11e0*/  FFMA R0, R12, R11, -1 ;  /* 0xbf8000000c007423 */ /* 0x001fc8000000000b */
[----:B------:R-:W-:-:S04]  /*11f0*/  FADD.FTZ R0, -R0, -RZ ;  /* 0x800000ff00007221 */ /* 0x000fc80000010100 */
[----:B------:R-:W-:-:S04]  /*1200*/  FFMA R0, R11, R0, R11 ;  /* 0x000000000b007223 */ /* 0x000fc8000000000b */
[----:B------:R-:W-:Y:S01]  /*1210*/  FFMA R11, R0, 1.84467440737095516160e+19, RZ ;  /* 0x5f800000000b7823 */ /* 0x000fe200000000ff */
[----:B------:R-:W-:Y:S06]  /*1220*/  BRA `(.L_x_88) ;  /* 0x0000000000887947 */ /* 0x000fec0003800000 */
.L_x_87:
[----:B------:R-:W-:-:S05]  /*1230*/  VIADD R18, R16, 0xffffff03 ;  /* 0xffffff0310127836 */ /* 0x000fca0000000000 */
        /* <DEDUP_REMOVED lines=25> */
[----:B------:R-:W-:Y:S01]  /*13d0*/  ISETP.GE.AND P0, PT, R11, RZ, PT ;  /* 0x000000ff0b00720c */ /* 0x000fe20003f06270 */
[----:B------:R-:W-:-:S05]  /*13e0*/  VIADD R11, R16, 0xffffff04 ;  /* 0xffffff04100b7836 */ /* 0x000fca0000000000 */
[----:B------:R-:W-:-:S07]  /*13f0*/  SHF.R.U32.HI R11, RZ, R11, R12 ;  /* 0x0000000bff0b7219 */ /* 0x000fce000001160c */
[----:B------:R-:W-:-:S05]  /*1400*/  @!P0 VIADD R11, R11, 0x1 ;  /* 0x000000010b0b8836 */ /* 0x000fca0000000000 */
[----:B------:R-:W-:-:S04]  /*1410*/  @!P1 SHF.L.U32 R11, R11, 0x1, RZ ;  /* 0x000000010b0b9819 */ /* 0x000fc800000006ff */
[----:B------:R-:W-:Y:S01]  /*1420*/  LOP3.LUT R11, R11, 0x80000000, R0, 0xf8, !PT ;  /* 0x800000000b0b7812 */ /* 0x000fe200078ef800 */
[----:B------:R-:W-:Y:S06]  /*1430*/  BRA `(.L_x_88) ;  /* 0x0000000000047947 */ /* 0x000fec0003800000 */
.L_x_89:
[----:B------:R2:W3:Y:S02]  /*1440*/  MUFU.RCP R11, R0 ;  /* 0x00000000000b7308 */ /* 0x0004e40000001000 */
.L_x_88:
[----:B0123--:R-:W-:Y:S02]  /*1450*/  IMAD.MOV.U32 R0, RZ, RZ, R11 ;  /* 0x000000ffff007224 */ /* 0x00ffe400078e000b */
[----:B------:R-:W-:-:S04]  /*1460*/  IMAD.MOV.U32 R11, RZ, RZ, 0x0 ;  /* 0x00000000ff0b7424 */ /* 0x000fc800078e00ff */
[----:B------:R-:W-:Y:S05]  /*1470*/  RET.REL.NODEC R10 `(fused_rmsnorm_fp8) ;  /* 0xffffffe80ae07950 */ /* 0x000fea0003c3ffff */
        .weak           $__internal_3_$__cuda_sm3x_div_rn_noftz_f32_slowpath
        .type           $__internal_3_$__cuda_sm3x_div_rn_noftz_f32_slowpath,@function
        .size           $__internal_3_$__cuda_sm3x_div_rn_noftz_f32_slowpath,(.L_x_102 - $__internal_3_$__cuda_sm3x_div_rn_noftz_f32_slowpath)
$__internal_3_$__cuda_sm3x_div_rn_noftz_f32_slowpath:
[----:B------:R-:W-:Y:S02]  /*1480*/  SHF.R.U32.HI R15, RZ, 0x17, R3 ;  /* 0x00000017ff0f7819 */ /* 0x000fe40000011603 */
[----:B------:R-:W-:Y:S02]  /*1490*/  SHF.R.U32.HI R13, RZ, 0x17, R0 ;  /* 0x00000017ff0d7819 */ /* 0x000fe40000011600 */
[----:B------:R-:W-:Y:S02]  /*14a0*/  LOP3.LUT R15, R15, 0xff, RZ, 0xc0, !PT ;  /* 0x000000ff0f0f7812 */ /* 0x000fe400078ec0ff */
[----:B------:R-:W-:-:S03]  /*14b0*/  LOP3.LUT R18, R13, 0xff, RZ, 0xc0, !PT ;  /* 0x000000ff0d127812 */ /* 0x000fc600078ec0ff */
[----:B------:R-:W-:Y:S01]  /*14c0*/  VIADD R17, R15, 0xffffffff ;  /* 0xffffffff0f117836 */ /* 0x000fe20000000000 */
[----:B------:R-:W-:-:S04]  /*14d0*/  IADD3 R16, PT, PT, R18, -0x1, RZ ;  /* 0xffffffff12107810 */ /* 0x000fc80007ffe0ff */
[----:B------:R-:W-:-:S04]  /*14e0*/  ISETP.GT.U32.AND P0, PT, R17, 0xfd, PT ;  /* 0x000000fd1100780c */ /* 0x000fc80003f04070 */
[----:B------:R-:W-:-:S13]  /*14f0*/  ISETP.GT.U32.OR P0, PT, R16, 0xfd, P0 ;  /* 0x000000fd1000780c */ /* 0x000fda0000704470 */
[----:B------:R-:W-:Y:S01]  /*1500*/  @!P0 IMAD.MOV.U32 R13, RZ, RZ, RZ ;  /* 0x000000ffff0d8224 */ /* 0x000fe200078e00ff */
        /* <DEDUP_REMOVED lines=19> */
[----:B------:R-:W-:Y:S02]  /*1640*/  @P0 IMAD.MOV.U32 R13, RZ, RZ, RZ ;  /* 0x000000ffff0d0224 */ /* 0x000fe400078e00ff */
[----:B------:R-:W-:Y:S01]  /*1650*/  @!P0 FFMA R0, R0, 1.84467440737095516160e+19, RZ ;  /* 0x5f80000000008823 */ /* 0x000fe200000000ff */
[----:B------:R-:W-:Y:S02]  /*1660*/  @!P0 IMAD.MOV.U32 R13, RZ, RZ, -0x40 ;  /* 0xffffffc0ff0d8424 */ /* 0x000fe400078e00ff */
[----:B------:R-:W-:-:S03]  /*1670*/  @!P1 FFMA R3, R3, 1.84467440737095516160e+19, RZ ;  /* 0x5f80000003039823 */ /* 0x000fc600000000ff */
[----:B------:R-:W-:-:S07]  /*1680*/  @!P1 IADD3 R13, PT, PT, R13, 0x40, RZ ;  /* 0x000000400d0d9810 */ /* 0x000fce0007ffe0ff */
.L_x_90:
[----:B------:R-:W-:-:S05]  /*1690*/  LEA R16, R15, 0xc0800000, 0x17 ;  /* 0xc08000000f107811 */ /* 0x000fca00078eb8ff */
[----:B------:R-:W-:Y:S02]  /*16a0*/  IMAD.IADD R17, R3, 0x1, -R16 ;  /* 0x0000000103117824 */ /* 0x000fe400078e0a10 */
[----:B------:R-:W-:Y:S02]  /*16b0*/  VIADD R16, R18, 0xffffff81 ;  /* 0xffffff8112107836 */ /* 0x000fe40000000000 */
[----:B------:R-:W0:Y:S01]  /*16c0*/  MUFU.RCP R3, R17 ;  /* 0x0000001100037308 */ /* 0x000e220000001000 */
[----:B------:R-:W-:Y:S01]  /*16d0*/  FADD.FTZ R19, -R17, -RZ ;  /* 0x800000ff11137221 */ /* 0x000fe20000010100 */
[C---:B------:R-:W-:Y:S01]  /*16e0*/  IMAD R0, R16.reuse, -0x800000, R0 ;  /* 0xff80000010007824 */ /* 0x040fe200078e0200 */
[----:B------:R-:W-:-:S05]  /*16f0*/  IADD3 R16, PT, PT, R16, 0x7f, -R15 ;  /* 0x0000007f10107810 */ /* 0x000fca0007ffe80f */
[----:B------:R-:W-:Y:S02]  /*1700*/  IMAD.IADD R16, R16, 0x1, R13 ;  /* 0x0000000110107824 */ /* 0x000fe400078e020d */
[----:B0-----:R-:W-:-:S04]  /*1710*/  FFMA R18, R3, R19, 1 ;  /* 0x3f80000003127423 */ /* 0x001fc80000000013 */
[----:B------:R-:W-:-:S04]  /*1720*/  FFMA R3, R3, R18, R3 ;  /* 0x0000001203037223 */ /* 0x000fc80000000003 */
[----:B------:R-:W-:-:S04]  /*1730*/  FFMA R18, R0, R3, RZ ;  /* 0x0000000300127223 */ /* 0x000fc800000000ff */
[----:B------:R-:W-:-:S04]  /*1740*/  FFMA R20, R19, R18, R0 ;  /* 0x0000001213147223 */ /* 0x000fc80000000000 */
[----:B------:R-:W-:-:S04]  /*1750*/  FFMA R20, R3, R20, R18 ;  /* 0x0000001403147223 */ /* 0x000fc80000000012 */
[----:B------:R-:W-:-:S04]  /*1760*/  FFMA R19, R19, R20, R0 ;  /* 0x0000001413137223 */ /* 0x000fc80000000000 */
[----:B------:R-:W-:-:S05]  /*1770*/  FFMA R0, R3, R19, R20 ;  /* 0x0000001303007223 */ /* 0x000fca0000000014 */
[----:B------:R-:W-:-:S04]  /*1780*/  SHF.R.U32.HI R15, RZ, 0x17, R0 ;  /* 0x00000017ff0f7819 */ /* 0x000fc80000011600 */
[----:B------:R-:W-:-:S04]  /*1790*/  LOP3.LUT R15, R15, 0xff, RZ, 0xc0, !PT ;  /* 0x000000ff0f0f7812 */ /* 0x000fc800078ec0ff */
[----:B------:R-:W-:-:S05]  /*17a0*/  IADD3 R17, PT, PT, R15, R16, RZ ;  /* 0x000000100f117210 */ /* 0x000fca0007ffe0ff */
[----:B------:R-:W-:-:S05]  /*17b0*/  VIADD R13, R17, 0xffffffff ;  /* 0xffffffff110d7836 */ /* 0x000fca0000000000 */
        /* <DEDUP_REMOVED lines=10> */
[----:B------:R-:W-:Y:S02]  /*1860*/  VIADD R18, R17, 0x20 ;  /* 0x0000002011127836 */ /* 0x000fe40000000000 */
[-CC-:B------:R-:W-:Y:S01]  /*1870*/  FFMA.RM R16, R3, R19.reuse, R20.reuse ;  /* 0x0000001303107223 */ /* 0x180fe20000004014 */
[----:B------:R-:W-:Y:S02]  /*1880*/  ISETP.NE.AND P3, PT, R17, RZ, PT ;  /* 0x000000ff1100720c */ /* 0x000fe40003f65270 */
[----:B------:R-:W-:Y:S01]  /*1890*/  LOP3.LUT R15, R13, 0x7fffff, RZ, 0xc0, !PT ;  /* 0x007fffff0d0f7812 */ /* 0x000fe200078ec0ff */
[----:B------:R-:W-:Y:S01]  /*18a0*/  FFMA.RP R13, R3, R19, R20 ;  /* 0x00000013030d7223 */ /* 0x000fe20000008014 */
[----:B------:R-:W-:Y:S01]  /*18b0*/  IMAD.MOV R3, RZ, RZ, -R17 ;  /* 0x000000ffff037224 */ /* 0x000fe200078e0a11 */
[----:B------:R-:W-:Y:S02]  /*18c0*/  ISETP.NE.AND P1, PT, R17, RZ, PT ;  /* 0x000000ff1100720c */ /* 0x000fe40003f25270 */
[----:B------:R-:W-:-:S02]  /*18d0*/  LOP3.LUT R15, R15, 0x800000, RZ, 0xfc, !PT ;  /* 0x008000000f0f7812 */ /* 0x000fc400078efcff */
[----:B------:R-:W-:Y:S02]  /*18e0*/  FSETP.NEU.FTZ.AND P0, PT, R13, R16, PT ;  /* 0x000000100d00720b */ /* 0x000fe40003f1d000 */
[----:B------:R-:W-:Y:S02]  /*18f0*/  SHF.L.U32 R18, R15, R18, RZ ;  /* 0x000000120f127219 */ /* 0x000fe400000006ff */
[----:B------:R-:W-:Y:S02]  /*1900*/  SEL R16, R3, RZ, P3 ;  /* 0x000000ff03107207 */ /* 0x000fe40001800000 */
[----:B------:R-:W-:Y:S02]  /*1910*/  ISETP.NE.AND P1, PT, R18, RZ, P1 ;  /* 0x000000ff1200720c */ /* 0x000fe40000f25270 */
[----:B------:R-:W-:Y:S02]  /*1920*/  SHF.R.U32.HI R16, RZ, R16, R15 ;  /* 0x00000010ff107219 */ /* 0x000fe4000001160f */
[----:B------:R-:W-:-:S02]  /*1930*/  PLOP3.LUT P0, PT, P0, P1, PT, 0xf8, 0x8f ;  /* 0x00000000008f781c */ /* 0x000fc40000703f70 */
[----:B------:R-:W-:Y:S02]  /*1940*/  SHF.R.U32.HI R18, RZ, 0x1, R16 ;  /* 0x00000001ff127819 */ /* 0x000fe40000011610 */
[----:B------:R-:W-:-:S04]  /*1950*/  SEL R3, RZ, 0x1, !P0 ;  /* 0x00000001ff037807 */ /* 0x000fc80004000000 */
[----:B------:R-:W-:-:S04]  /*1960*/  LOP3.LUT R3, R3, 0x1, R18, 0xf8, !PT ;  /* 0x0000000103037812 */ /* 0x000fc800078ef812 */
[----:B------:R-:W-:-:S04]  /*1970*/  LOP3.LUT R3, R3, R16, RZ, 0xc0, !PT ;  /* 0x0000001003037212 */ /* 0x000fc800078ec0ff */
[----:B------:R-:W-:-:S04]  /*1980*/  IADD3 R3, PT, PT, R18, R3, RZ ;  /* 0x0000000312037210 */ /* 0x000fc80007ffe0ff */
[----:B------:R-:W-:Y:S01]  /*1990*/  LOP3.LUT R0, R3, R0, RZ, 0xfc, !PT ;  /* 0x0000000003007212 */ /* 0x000fe200078efcff */
[----:B------:R-:W-:Y:S06]  /*19a0*/  BRA `(.L_x_97) ;  /* 0x0000000000347947 */ /* 0x000fec0003800000 */
.L_x_96:
[----:B------:R-:W-:-:S04]  /*19b0*/  LOP3.LUT R0, R0, 0x80000000, RZ, 0xc0, !PT ;  /* 0x8000000000007812 */ /* 0x000fc800078ec0ff */
[----:B------:R-:W-:Y:S01]  /*19c0*/  LOP3.LUT R0, R0, 0x7f800000, RZ, 0xfc, !PT ;  /* 0x7f80000000007812 */ /* 0x000fe200078efcff */
[----:B------:R-:W-:Y:S06]  /*19d0*/  BRA `(.L_x_97) ;  /* 0x0000000000287947 */ /* 0x000fec0003800000 */
.L_x_95:
[----:B------:R-:W-:Y:S01]  /*19e0*/  IMAD R0, R16, 0x800000, R0 ;  /* 0x0080000010007824 */ /* 0x000fe200078e0200 */
[----:B------:R-:W-:Y:S06]  /*19f0*/  BRA `(.L_x_97) ;  /* 0x0000000000207947 */ /* 0x000fec0003800000 */
.L_x_94:
[----:B------:R-:W-:-:S04]  /*1a00*/  LOP3.LUT R0, R3, 0x80000000, R0, 0x48, !PT ;  /* 0x8000000003007812 */ /* 0x000fc800078e4800 */
[----:B------:R-:W-:Y:S01]  /*1a10*/  LOP3.LUT R0, R0, 0x7f800000, RZ, 0xfc, !PT ;  /* 0x7f80000000007812 */ /* 0x000fe200078efcff */
[----:B------:R-:W-:Y:S06]  /*1a20*/  BRA `(.L_x_97) ;  /* 0x0000000000147947 */ /* 0x000fec0003800000 */
.L_x_93:
[----:B------:R-:W-:Y:S01]  /*1a30*/  LOP3.LUT R0, R3, 0x80000000, R0, 0x48, !PT ;  /* 0x8000000003007812 */ /* 0x000fe200078e4800 */
[----:B------:R-:W-:Y:S06]  /*1a40*/  BRA `(.L_x_97) ;  /* 0x00000000000c7947 */ /* 0x000fec0003800000 */
.L_x_92:
[----:B------:R-:W0:Y:S01]  /*1a50*/  MUFU.RSQ R0, -QNAN ;  /* 0xffc0000000007908 */ /* 0x000e220000001400 */
[----:B------:R-:W-:Y:S05]  /*1a60*/  BRA `(.L_x_97) ;  /* 0x0000000000047947 */ /* 0x000fea0003800000 */
.L_x_91:
[----:B------:R-:W-:-:S07]  /*1a70*/  FADD.FTZ R0, R0, R3 ;  /* 0x0000000300007221 */ /* 0x000fce0000010000 */
.L_x_97:
[----:B------:R-:W-:-:S04]  /*1a80*/  IMAD.MOV.U32 R15, RZ, RZ, 0x0 ;  /* 0x00000000ff0f7424 */ /* 0x000fc800078e00ff */
[----:B0-----:R-:W-:Y:S05]  /*1a90*/  RET.REL.NODEC R14 `(fused_rmsnorm_fp8) ;  /* 0xffffffe40e587950 */ /* 0x001fea0003c3ffff */
.L_x_98:
        /* <DEDUP_REMOVED lines=14> */
.L_x_102:


//--------------------- .nv.shared.fused_layernorm_fp8 --------------------------
	.section	.nv.shared.fused_layernorm_fp8,"aw",@nobits
	.sectionflags	@""
	.align	16
	.zero		1024


//--------------------- .nv.shared.reserved.0     --------------------------
	.section	.nv.shared.reserved.0,"aw",@nobits
	.weak		__nv_reservedSMEM_offset_0_alias
	.size		__nv_reservedSMEM_offset_0_alias, 0, 64
	.other		__nv_reservedSMEM_offset_0_alias,@"STO_CUDA_RESERVED_SHARED STV_DEFAULT"
__nv_reservedSMEM_offset_0_alias:
	.zero		0
	.zero		64


//--------------------- .nv.shared.fused_rmsnorm_fp8 --------------------------
	.section	.nv.shared.fused_rmsnorm_fp8,"aw",@nobits
	.sectionflags	@""
	.align	16
	.zero		1024


//--------------------- .nv.constant0.fused_layernorm_fp8 --------------------------
	.section	.nv.constant0.fused_layernorm_fp8,"a",@progbits
	.sectionflags	@""
	.align	4
.nv.constant0.fused_layernorm_fp8:
	.zero		952


//--------------------- .nv.constant0.fused_rmsnorm_fp8 --------------------------
	.section	.nv.constant0.fused_rmsnorm_fp8,"a",@progbits
	.sectionflags	@""
	.align	4
.nv.constant0.fused_rmsnorm_fp8:
	.zero		940


//--------------------- SYMBOLS --------------------------

	.type		.nv.reservedSmem.offset0,@object
	.size		.nv.reservedSmem.offset0,0x4
	.type		.nv.reservedSmem.cap,@object
	.size		.nv.reservedSmem.cap,0x4
